//
// Generated by NVIDIA NVVM Compiler
//
// Compiler Build ID: CL-36424714
// Cuda compilation tools, release 13.0, V13.0.88
// Based on NVVM 20.0.0
//

.version 9.0
.target sm_100
.address_size 64

	// .globl	_ZN3cub18CUB_300001_SM_10006detail11EmptyKernelIvEEvv
.global .align 1 .b8 _ZN34_INTERNAL_78987b9c_4_k_cu_54babb5d4cuda3std3__45__cpo5beginE[1];
.global .align 1 .b8 _ZN34_INTERNAL_78987b9c_4_k_cu_54babb5d4cuda3std3__45__cpo3endE[1];
.global .align 1 .b8 _ZN34_INTERNAL_78987b9c_4_k_cu_54babb5d4cuda3std3__45__cpo6cbeginE[1];
.global .align 1 .b8 _ZN34_INTERNAL_78987b9c_4_k_cu_54babb5d4cuda3std3__45__cpo4cendE[1];
.global .align 1 .b8 _ZN34_INTERNAL_78987b9c_4_k_cu_54babb5d4cuda3std3__45__cpo6rbeginE[1];
.global .align 1 .b8 _ZN34_INTERNAL_78987b9c_4_k_cu_54babb5d4cuda3std3__45__cpo4rendE[1];
.global .align 1 .b8 _ZN34_INTERNAL_78987b9c_4_k_cu_54babb5d4cuda3std3__45__cpo7crbeginE[1];
.global .align 1 .b8 _ZN34_INTERNAL_78987b9c_4_k_cu_54babb5d4cuda3std3__45__cpo5crendE[1];
.global .align 1 .b8 _ZN34_INTERNAL_78987b9c_4_k_cu_54babb5d4cuda3std3__436_GLOBAL__N__78987b9c_4_k_cu_54babb5d6ignoreE[1];
.global .align 1 .b8 _ZN34_INTERNAL_78987b9c_4_k_cu_54babb5d4cuda3std3__419piecewise_constructE[1];
.global .align 1 .b8 _ZN34_INTERNAL_78987b9c_4_k_cu_54babb5d4cuda3std3__48in_placeE[1];
.global .align 1 .b8 _ZN34_INTERNAL_78987b9c_4_k_cu_54babb5d4cuda3std3__420unreachable_sentinelE[1];
.global .align 1 .b8 _ZN34_INTERNAL_78987b9c_4_k_cu_54babb5d4cuda3std3__47nulloptE[1];
.global .align 1 .b8 _ZN34_INTERNAL_78987b9c_4_k_cu_54babb5d4cuda3std3__48unexpectE[1];
.global .align 1 .b8 _ZN34_INTERNAL_78987b9c_4_k_cu_54babb5d4cuda3std6ranges3__45__cpo4swapE[1];
.global .align 1 .b8 _ZN34_INTERNAL_78987b9c_4_k_cu_54babb5d4cuda3std6ranges3__45__cpo9iter_moveE[1];
.global .align 1 .b8 _ZN34_INTERNAL_78987b9c_4_k_cu_54babb5d4cuda3std6ranges3__45__cpo5beginE[1];
.global .align 1 .b8 _ZN34_INTERNAL_78987b9c_4_k_cu_54babb5d4cuda3std6ranges3__45__cpo3endE[1];
.global .align 1 .b8 _ZN34_INTERNAL_78987b9c_4_k_cu_54babb5d4cuda3std6ranges3__45__cpo6cbeginE[1];
.global .align 1 .b8 _ZN34_INTERNAL_78987b9c_4_k_cu_54babb5d4cuda3std6ranges3__45__cpo4cendE[1];
.global .align 1 .b8 _ZN34_INTERNAL_78987b9c_4_k_cu_54babb5d4cuda3std6ranges3__45__cpo7advanceE[1];
.global .align 1 .b8 _ZN34_INTERNAL_78987b9c_4_k_cu_54babb5d4cuda3std6ranges3__45__cpo9iter_swapE[1];
.global .align 1 .b8 _ZN34_INTERNAL_78987b9c_4_k_cu_54babb5d4cuda3std6ranges3__45__cpo4nextE[1];
.global .align 1 .b8 _ZN34_INTERNAL_78987b9c_4_k_cu_54babb5d4cuda3std6ranges3__45__cpo4prevE[1];
.global .align 1 .b8 _ZN34_INTERNAL_78987b9c_4_k_cu_54babb5d4cuda3std6ranges3__45__cpo4dataE[1];
.global .align 1 .b8 _ZN34_INTERNAL_78987b9c_4_k_cu_54babb5d4cuda3std6ranges3__45__cpo5cdataE[1];
.global .align 1 .b8 _ZN34_INTERNAL_78987b9c_4_k_cu_54babb5d4cuda3std6ranges3__45__cpo4sizeE[1];
.global .align 1 .b8 _ZN34_INTERNAL_78987b9c_4_k_cu_54babb5d4cuda3std6ranges3__45__cpo5ssizeE[1];
.global .align 1 .b8 _ZN34_INTERNAL_78987b9c_4_k_cu_54babb5d4cuda3std6ranges3__45__cpo8distanceE[1];
.global .align 1 .b8 _ZN34_INTERNAL_78987b9c_4_k_cu_54babb5d6thrust24THRUST_300001_SM_1000_NS8cuda_cub3parE[1];
.global .align 1 .b8 _ZN34_INTERNAL_78987b9c_4_k_cu_54babb5d6thrust24THRUST_300001_SM_1000_NS8cuda_cub10par_nosyncE[1];
.global .align 1 .b8 _ZN34_INTERNAL_78987b9c_4_k_cu_54babb5d6thrust24THRUST_300001_SM_1000_NS6system6detail10sequential3seqE[1];
.global .align 1 .b8 _ZN34_INTERNAL_78987b9c_4_k_cu_54babb5d6thrust24THRUST_300001_SM_1000_NS12placeholders2_1E[1];
.global .align 1 .b8 _ZN34_INTERNAL_78987b9c_4_k_cu_54babb5d6thrust24THRUST_300001_SM_1000_NS12placeholders2_2E[1];
.global .align 1 .b8 _ZN34_INTERNAL_78987b9c_4_k_cu_54babb5d6thrust24THRUST_300001_SM_1000_NS12placeholders2_3E[1];
.global .align 1 .b8 _ZN34_INTERNAL_78987b9c_4_k_cu_54babb5d6thrust24THRUST_300001_SM_1000_NS12placeholders2_4E[1];
.global .align 1 .b8 _ZN34_INTERNAL_78987b9c_4_k_cu_54babb5d6thrust24THRUST_300001_SM_1000_NS12placeholders2_5E[1];
.global .align 1 .b8 _ZN34_INTERNAL_78987b9c_4_k_cu_54babb5d6thrust24THRUST_300001_SM_1000_NS12placeholders2_6E[1];
.global .align 1 .b8 _ZN34_INTERNAL_78987b9c_4_k_cu_54babb5d6thrust24THRUST_300001_SM_1000_NS12placeholders2_7E[1];
.global .align 1 .b8 _ZN34_INTERNAL_78987b9c_4_k_cu_54babb5d6thrust24THRUST_300001_SM_1000_NS12placeholders2_8E[1];
.global .align 1 .b8 _ZN34_INTERNAL_78987b9c_4_k_cu_54babb5d6thrust24THRUST_300001_SM_1000_NS12placeholders2_9E[1];
.global .align 1 .b8 _ZN34_INTERNAL_78987b9c_4_k_cu_54babb5d6thrust24THRUST_300001_SM_1000_NS12placeholders3_10E[1];
.global .align 1 .b8 _ZN34_INTERNAL_78987b9c_4_k_cu_54babb5d6thrust24THRUST_300001_SM_1000_NS3seqE[1];

.visible .entry _ZN3cub18CUB_300001_SM_10006detail11EmptyKernelIvEEvv()
{


	ret;

}
	// .globl	_ZN3cub18CUB_300001_SM_10006detail8for_each13static_kernelINS2_12policy_hub_t12policy_500_tEmN6thrust24THRUST_300001_SM_1000_NS8cuda_cub6__fill7functorINS7_6detail15normal_iteratorINS7_10device_ptrIfEEEEfEEEEvT0_T1_
.visible .entry _ZN3cub18CUB_300001_SM_10006detail8for_each13static_kernelINS2_12policy_hub_t12policy_500_tEmN6thrust24THRUST_300001_SM_1000_NS8cuda_cub6__fill7functorINS7_6detail15normal_iteratorINS7_10device_ptrIfEEEEfEEEEvT0_T1_(
	.param .u64 _ZN3cub18CUB_300001_SM_10006detail8for_each13static_kernelINS2_12policy_hub_t12policy_500_tEmN6thrust24THRUST_300001_SM_1000_NS8cuda_cub6__fill7functorINS7_6detail15normal_iteratorINS7_10device_ptrIfEEEEfEEEEvT0_T1__param_0,
	.param .align 8 .b8 _ZN3cub18CUB_300001_SM_10006detail8for_each13static_kernelINS2_12policy_hub_t12policy_500_tEmN6thrust24THRUST_300001_SM_1000_NS8cuda_cub6__fill7functorINS7_6detail15normal_iteratorINS7_10device_ptrIfEEEEfEEEEvT0_T1__param_1[16]
)
.maxntid 256
{
	.reg .pred 	%p<4>;
	.reg .b16 	%rs<5>;
	.reg .b32 	%r<10>;
	.reg .b32 	%f<3>;
	.reg .b64 	%rd<16>;

	ld.param.f32 	%f2, [_ZN3cub18CUB_300001_SM_10006detail8for_each13static_kernelINS2_12policy_hub_t12policy_500_tEmN6thrust24THRUST_300001_SM_1000_NS8cuda_cub6__fill7functorINS7_6detail15normal_iteratorINS7_10device_ptrIfEEEEfEEEEvT0_T1__param_1+8];
	ld.param.u64 	%rd4, [_ZN3cub18CUB_300001_SM_10006detail8for_each13static_kernelINS2_12policy_hub_t12policy_500_tEmN6thrust24THRUST_300001_SM_1000_NS8cuda_cub6__fill7functorINS7_6detail15normal_iteratorINS7_10device_ptrIfEEEEfEEEEvT0_T1__param_1];
	ld.param.u64 	%rd5, [_ZN3cub18CUB_300001_SM_10006detail8for_each13static_kernelINS2_12policy_hub_t12policy_500_tEmN6thrust24THRUST_300001_SM_1000_NS8cuda_cub6__fill7functorINS7_6detail15normal_iteratorINS7_10device_ptrIfEEEEfEEEEvT0_T1__param_0];
	mov.u32 	%r7, %ctaid.x;
	mul.wide.u32 	%rd1, %r7, 512;
	sub.s64 	%rd2, %rd5, %rd1;
	setp.lt.u64 	%p1, %rd2, 512;
	@%p1 bra 	$L__BB1_2;
	mov.u32 	%r9, %tid.x;
	cvta.to.global.u64 	%rd11, %rd4;
	cvt.u64.u32 	%rd12, %r9;
	add.s64 	%rd13, %rd1, %rd12;
	shl.b64 	%rd14, %rd13, 2;
	add.s64 	%rd15, %rd11, %rd14;
	st.global.f32 	[%rd15], %f2;
	st.global.f32 	[%rd15+1024], %f2;
	bra.uni 	$L__BB1_6;
$L__BB1_2:
	cvta.to.global.u64 	%rd6, %rd4;
	mov.u32 	%r1, %tid.x;
	cvt.u64.u32 	%rd7, %r1;
	setp.le.u64 	%p2, %rd2, %rd7;
	add.s64 	%rd8, %rd1, %rd7;
	shl.b64 	%rd9, %rd8, 2;
	add.s64 	%rd3, %rd6, %rd9;
	@%p2 bra 	$L__BB1_4;
	st.global.f32 	[%rd3], %f2;
$L__BB1_4:
	add.s32 	%r8, %r1, 256;
	cvt.u64.u32 	%rd10, %r8;
	setp.le.u64 	%p3, %rd2, %rd10;
	@%p3 bra 	$L__BB1_6;
	st.global.f32 	[%rd3+1024], %f2;
$L__BB1_6:
	ret;

}
	// .globl	_ZN3cub18CUB_300001_SM_10006detail8for_each13static_kernelINS2_12policy_hub_t12policy_500_tEmN6thrust24THRUST_300001_SM_1000_NS8cuda_cub20__uninitialized_fill7functorINS7_10device_ptrIfEEfEEEEvT0_T1_
.visible .entry _ZN3cub18CUB_300001_SM_10006detail8for_each13static_kernelINS2_12policy_hub_t12policy_500_tEmN6thrust24THRUST_300001_SM_1000_NS8cuda_cub20__uninitialized_fill7functorINS7_10device_ptrIfEEfEEEEvT0_T1_(
	.param .u64 _ZN3cub18CUB_300001_SM_10006detail8for_each13static_kernelINS2_12policy_hub_t12policy_500_tEmN6thrust24THRUST_300001_SM_1000_NS8cuda_cub20__uninitialized_fill7functorINS7_10device_ptrIfEEfEEEEvT0_T1__param_0,
	.param .align 8 .b8 _ZN3cub18CUB_300001_SM_10006detail8for_each13static_kernelINS2_12policy_hub_t12policy_500_tEmN6thrust24THRUST_300001_SM_1000_NS8cuda_cub20__uninitialized_fill7functorINS7_10device_ptrIfEEfEEEEvT0_T1__param_1[16]
)
.maxntid 256
{
	.reg .pred 	%p<4>;
	.reg .b16 	%rs<5>;
	.reg .b32 	%r<10>;
	.reg .b32 	%f<3>;
	.reg .b64 	%rd<16>;

	ld.param.f32 	%f2, [_ZN3cub18CUB_300001_SM_10006detail8for_each13static_kernelINS2_12policy_hub_t12policy_500_tEmN6thrust24THRUST_300001_SM_1000_NS8cuda_cub20__uninitialized_fill7functorINS7_10device_ptrIfEEfEEEEvT0_T1__param_1+8];
	ld.param.u64 	%rd4, [_ZN3cub18CUB_300001_SM_10006detail8for_each13static_kernelINS2_12policy_hub_t12policy_500_tEmN6thrust24THRUST_300001_SM_1000_NS8cuda_cub20__uninitialized_fill7functorINS7_10device_ptrIfEEfEEEEvT0_T1__param_1];
	ld.param.u64 	%rd5, [_ZN3cub18CUB_300001_SM_10006detail8for_each13static_kernelINS2_12policy_hub_t12policy_500_tEmN6thrust24THRUST_300001_SM_1000_NS8cuda_cub20__uninitialized_fill7functorINS7_10device_ptrIfEEfEEEEvT0_T1__param_0];
	mov.u32 	%r7, %ctaid.x;
	mul.wide.u32 	%rd1, %r7, 512;
	sub.s64 	%rd2, %rd5, %rd1;
	setp.lt.u64 	%p1, %rd2, 512;
	@%p1 bra 	$L__BB2_2;
	mov.u32 	%r9, %tid.x;
	cvta.to.global.u64 	%rd11, %rd4;
	cvt.u64.u32 	%rd12, %r9;
	add.s64 	%rd13, %rd1, %rd12;
	shl.b64 	%rd14, %rd13, 2;
	add.s64 	%rd15, %rd11, %rd14;
	st.global.f32 	[%rd15], %f2;
	st.global.f32 	[%rd15+1024], %f2;
	bra.uni 	$L__BB2_6;
$L__BB2_2:
	cvta.to.global.u64 	%rd6, %rd4;
	mov.u32 	%r1, %tid.x;
	cvt.u64.u32 	%rd7, %r1;
	setp.le.u64 	%p2, %rd2, %rd7;
	add.s64 	%rd8, %rd1, %rd7;
	shl.b64 	%rd9, %rd8, 2;
	add.s64 	%rd3, %rd6, %rd9;
	@%p2 bra 	$L__BB2_4;
	st.global.f32 	[%rd3], %f2;
$L__BB2_4:
	add.s32 	%r8, %r1, 256;
	cvt.u64.u32 	%rd10, %r8;
	setp.le.u64 	%p3, %rd2, %rd10;
	@%p3 bra 	$L__BB2_6;
	st.global.f32 	[%rd3+1024], %f2;
$L__BB2_6:
	ret;

}
	// .globl	_ZN3cub18CUB_300001_SM_10006detail8for_each13static_kernelINS2_12policy_hub_t12policy_500_tElN6thrust24THRUST_300001_SM_1000_NS8cuda_cub6__fill7functorINS7_6detail15normal_iteratorINS7_10device_ptrIfEEEEfEEEEvT0_T1_
.visible .entry _ZN3cub18CUB_300001_SM_10006detail8for_each13static_kernelINS2_12policy_hub_t12policy_500_tElN6thrust24THRUST_300001_SM_1000_NS8cuda_cub6__fill7functorINS7_6detail15normal_iteratorINS7_10device_ptrIfEEEEfEEEEvT0_T1_(
	.param .u64 _ZN3cub18CUB_300001_SM_10006detail8for_each13static_kernelINS2_12policy_hub_t12policy_500_tElN6thrust24THRUST_300001_SM_1000_NS8cuda_cub6__fill7functorINS7_6detail15normal_iteratorINS7_10device_ptrIfEEEEfEEEEvT0_T1__param_0,
	.param .align 8 .b8 _ZN3cub18CUB_300001_SM_10006detail8for_each13static_kernelINS2_12policy_hub_t12policy_500_tElN6thrust24THRUST_300001_SM_1000_NS8cuda_cub6__fill7functorINS7_6detail15normal_iteratorINS7_10device_ptrIfEEEEfEEEEvT0_T1__param_1[16]
)
.maxntid 256
{
	.reg .pred 	%p<4>;
	.reg .b16 	%rs<5>;
	.reg .b32 	%r<10>;
	.reg .b32 	%f<3>;
	.reg .b64 	%rd<17>;

	ld.param.f32 	%f2, [_ZN3cub18CUB_300001_SM_10006detail8for_each13static_kernelINS2_12policy_hub_t12policy_500_tElN6thrust24THRUST_300001_SM_1000_NS8cuda_cub6__fill7functorINS7_6detail15normal_iteratorINS7_10device_ptrIfEEEEfEEEEvT0_T1__param_1+8];
	ld.param.u64 	%rd5, [_ZN3cub18CUB_300001_SM_10006detail8for_each13static_kernelINS2_12policy_hub_t12policy_500_tElN6thrust24THRUST_300001_SM_1000_NS8cuda_cub6__fill7functorINS7_6detail15normal_iteratorINS7_10device_ptrIfEEEEfEEEEvT0_T1__param_1];
	ld.param.u64 	%rd6, [_ZN3cub18CUB_300001_SM_10006detail8for_each13static_kernelINS2_12policy_hub_t12policy_500_tElN6thrust24THRUST_300001_SM_1000_NS8cuda_cub6__fill7functorINS7_6detail15normal_iteratorINS7_10device_ptrIfEEEEfEEEEvT0_T1__param_0];
	mov.u32 	%r7, %ctaid.x;
	mul.wide.u32 	%rd1, %r7, 512;
	sub.s64 	%rd2, %rd6, %rd1;
	setp.lt.s64 	%p1, %rd2, 512;
	@%p1 bra 	$L__BB3_2;
	mov.u32 	%r9, %tid.x;
	cvta.to.global.u64 	%rd12, %rd5;
	cvt.u64.u32 	%rd13, %r9;
	add.s64 	%rd14, %rd1, %rd13;
	shl.b64 	%rd15, %rd14, 2;
	add.s64 	%rd16, %rd12, %rd15;
	st.global.f32 	[%rd16], %f2;
	st.global.f32 	[%rd16+1024], %f2;
	bra.uni 	$L__BB3_6;
$L__BB3_2:
	cvta.to.global.u64 	%rd7, %rd5;
	mov.u32 	%r1, %tid.x;
	cvt.s64.s32 	%rd3, %rd2;
	cvt.u64.u32 	%rd8, %r1;
	setp.le.s64 	%p2, %rd3, %rd8;
	add.s64 	%rd9, %rd1, %rd8;
	shl.b64 	%rd10, %rd9, 2;
	add.s64 	%rd4, %rd7, %rd10;
	@%p2 bra 	$L__BB3_4;
	st.global.f32 	[%rd4], %f2;
$L__BB3_4:
	add.s32 	%r8, %r1, 256;
	cvt.u64.u32 	%rd11, %r8;
	setp.le.s64 	%p3, %rd3, %rd11;
	@%p3 bra 	$L__BB3_6;
	st.global.f32 	[%rd4+1024], %f2;
$L__BB3_6:
	ret;

}
	// .globl	_ZN3cub18CUB_300001_SM_10006detail9transform16transform_kernelINS2_10policy_hubILb1EN4cuda3std3__45tupleIJN6thrust24THRUST_300001_SM_1000_NS6detail15normal_iteratorINSA_10device_ptrIfEEEESF_EEEE10policy1000Ei10saxpy_funcSF_JPfSK_EEEvT0_iT1_T2_DpNS2_10kernel_argIT3_EE
.visible .entry _ZN3cub18CUB_300001_SM_10006detail9transform16transform_kernelINS2_10policy_hubILb1EN4cuda3std3__45tupleIJN6thrust24THRUST_300001_SM_1000_NS6detail15normal_iteratorINSA_10device_ptrIfEEEESF_EEEE10policy1000Ei10saxpy_funcSF_JPfSK_EEEvT0_iT1_T2_DpNS2_10kernel_argIT3_EE(
	.param .u32 _ZN3cub18CUB_300001_SM_10006detail9transform16transform_kernelINS2_10policy_hubILb1EN4cuda3std3__45tupleIJN6thrust24THRUST_300001_SM_1000_NS6detail15normal_iteratorINSA_10device_ptrIfEEEESF_EEEE10policy1000Ei10saxpy_funcSF_JPfSK_EEEvT0_iT1_T2_DpNS2_10kernel_argIT3_EE_param_0,
	.param .u32 _ZN3cub18CUB_300001_SM_10006detail9transform16transform_kernelINS2_10policy_hubILb1EN4cuda3std3__45tupleIJN6thrust24THRUST_300001_SM_1000_NS6detail15normal_iteratorINSA_10device_ptrIfEEEESF_EEEE10policy1000Ei10saxpy_funcSF_JPfSK_EEEvT0_iT1_T2_DpNS2_10kernel_argIT3_EE_param_1,
	.param .align 4 .b8 _ZN3cub18CUB_300001_SM_10006detail9transform16transform_kernelINS2_10policy_hubILb1EN4cuda3std3__45tupleIJN6thrust24THRUST_300001_SM_1000_NS6detail15normal_iteratorINSA_10device_ptrIfEEEESF_EEEE10policy1000Ei10saxpy_funcSF_JPfSK_EEEvT0_iT1_T2_DpNS2_10kernel_argIT3_EE_param_2[4],
	.param .align 8 .b8 _ZN3cub18CUB_300001_SM_10006detail9transform16transform_kernelINS2_10policy_hubILb1EN4cuda3std3__45tupleIJN6thrust24THRUST_300001_SM_1000_NS6detail15normal_iteratorINSA_10device_ptrIfEEEESF_EEEE10policy1000Ei10saxpy_funcSF_JPfSK_EEEvT0_iT1_T2_DpNS2_10kernel_argIT3_EE_param_3[8],
	.param .align 8 .b8 _ZN3cub18CUB_300001_SM_10006detail9transform16transform_kernelINS2_10policy_hubILb1EN4cuda3std3__45tupleIJN6thrust24THRUST_300001_SM_1000_NS6detail15normal_iteratorINSA_10device_ptrIfEEEESF_EEEE10policy1000Ei10saxpy_funcSF_JPfSK_EEEvT0_iT1_T2_DpNS2_10kernel_argIT3_EE_param_4[16],
	.param .align 8 .b8 _ZN3cub18CUB_300001_SM_10006detail9transform16transform_kernelINS2_10policy_hubILb1EN4cuda3std3__45tupleIJN6thrust24THRUST_300001_SM_1000_NS6detail15normal_iteratorINSA_10device_ptrIfEEEESF_EEEE10policy1000Ei10saxpy_funcSF_JPfSK_EEEvT0_iT1_T2_DpNS2_10kernel_argIT3_EE_param_5[16]
)
.maxntid 128
{
	.reg .pred 	%p<38>;
	.reg .b32 	%r<81>;
	.reg .b32 	%f<93>;
	.reg .b64 	%rd<97>;

	ld.param.f32 	%f2, [_ZN3cub18CUB_300001_SM_10006detail9transform16transform_kernelINS2_10policy_hubILb1EN4cuda3std3__45tupleIJN6thrust24THRUST_300001_SM_1000_NS6detail15normal_iteratorINSA_10device_ptrIfEEEESF_EEEE10policy1000Ei10saxpy_funcSF_JPfSK_EEEvT0_iT1_T2_DpNS2_10kernel_argIT3_EE_param_2];
	ld.param.u32 	%r45, [_ZN3cub18CUB_300001_SM_10006detail9transform16transform_kernelINS2_10policy_hubILb1EN4cuda3std3__45tupleIJN6thrust24THRUST_300001_SM_1000_NS6detail15normal_iteratorINSA_10device_ptrIfEEEESF_EEEE10policy1000Ei10saxpy_funcSF_JPfSK_EEEvT0_iT1_T2_DpNS2_10kernel_argIT3_EE_param_0];
	ld.param.u64 	%rd27, [_ZN3cub18CUB_300001_SM_10006detail9transform16transform_kernelINS2_10policy_hubILb1EN4cuda3std3__45tupleIJN6thrust24THRUST_300001_SM_1000_NS6detail15normal_iteratorINSA_10device_ptrIfEEEESF_EEEE10policy1000Ei10saxpy_funcSF_JPfSK_EEEvT0_iT1_T2_DpNS2_10kernel_argIT3_EE_param_5];
	ld.param.u64 	%rd25, [_ZN3cub18CUB_300001_SM_10006detail9transform16transform_kernelINS2_10policy_hubILb1EN4cuda3std3__45tupleIJN6thrust24THRUST_300001_SM_1000_NS6detail15normal_iteratorINSA_10device_ptrIfEEEESF_EEEE10policy1000Ei10saxpy_funcSF_JPfSK_EEEvT0_iT1_T2_DpNS2_10kernel_argIT3_EE_param_4];
	ld.param.u64 	%rd29, [_ZN3cub18CUB_300001_SM_10006detail9transform16transform_kernelINS2_10policy_hubILb1EN4cuda3std3__45tupleIJN6thrust24THRUST_300001_SM_1000_NS6detail15normal_iteratorINSA_10device_ptrIfEEEESF_EEEE10policy1000Ei10saxpy_funcSF_JPfSK_EEEvT0_iT1_T2_DpNS2_10kernel_argIT3_EE_param_3];
	ld.param.u32 	%r44, [_ZN3cub18CUB_300001_SM_10006detail9transform16transform_kernelINS2_10policy_hubILb1EN4cuda3std3__45tupleIJN6thrust24THRUST_300001_SM_1000_NS6detail15normal_iteratorINSA_10device_ptrIfEEEESF_EEEE10policy1000Ei10saxpy_funcSF_JPfSK_EEEvT0_iT1_T2_DpNS2_10kernel_argIT3_EE_param_1];
	cvta.to.global.u64 	%rd1, %rd29;
	cvta.to.global.u64 	%rd2, %rd25;
	cvta.to.global.u64 	%rd3, %rd27;
	shl.b32 	%r1, %r44, 7;
	mov.u32 	%r46, %ctaid.x;
	mul.lo.s32 	%r2, %r1, %r46;
	sub.s32 	%r3, %r45, %r2;
	min.s32 	%r4, %r1, %r3;
	shl.b32 	%r5, %r4, 2;
	mov.u32 	%r6, %tid.x;
	shl.b32 	%r71, %r6, 7;
	setp.ge.s32 	%p1, %r71, %r5;
	@%p1 bra 	$L__BB4_5;
	mul.wide.u32 	%rd4, %r6, 128;
	add.s64 	%rd30, %rd2, %rd4;
	mul.wide.s32 	%rd5, %r2, 4;
	add.s64 	%rd94, %rd30, %rd5;
	mov.u32 	%r70, %r71;
$L__BB4_2:
	.pragma "nounroll";
	// begin inline asm
	prefetch.global.L2 [%rd94];
	// end inline asm
	add.s32 	%r70, %r70, 16384;
	add.s64 	%rd94, %rd94, 16384;
	setp.lt.s32 	%p2, %r70, %r5;
	@%p2 bra 	$L__BB4_2;
	add.s64 	%rd32, %rd3, %rd4;
	add.s64 	%rd95, %rd32, %rd5;
$L__BB4_4:
	.pragma "nounroll";
	// begin inline asm
	prefetch.global.L2 [%rd95];
	// end inline asm
	add.s32 	%r71, %r71, 16384;
	add.s64 	%rd95, %rd95, 16384;
	setp.lt.s32 	%p3, %r71, %r5;
	@%p3 bra 	$L__BB4_4;
$L__BB4_5:
	mul.wide.s32 	%rd96, %r2, 4;
	add.s64 	%rd12, %rd2, %rd96;
	add.s64 	%rd13, %rd3, %rd96;
	add.s64 	%rd14, %rd1, %rd96;
	setp.gt.s32 	%p4, %r1, %r3;
	@%p4 bra 	$L__BB4_18;
	setp.lt.s32 	%p5, %r44, 1;
	@%p5 bra 	$L__BB4_59;
	setp.lt.u32 	%p6, %r44, 8;
	mov.b32 	%r79, 0;
	@%p6 bra 	$L__BB4_10;
	and.b32  	%r48, %r44, 2147483640;
	neg.s32 	%r73, %r48;
	mul.wide.u32 	%rd35, %r6, 4;
	add.s64 	%rd15, %rd1, %rd35;
	add.s64 	%rd36, %rd96, 1536;
	add.s64 	%rd17, %rd2, %rd36;
	add.s32 	%r72, %r6, 128;
	add.s64 	%rd18, %rd3, %rd36;
	add.s64 	%rd19, %rd1, %rd36;
$L__BB4_9:
	.pragma "nounroll";
	and.b32  	%r79, %r44, 2147483640;
	mul.wide.s32 	%rd37, %r72, 4;
	add.s64 	%rd38, %rd17, %rd37;
	add.s64 	%rd39, %rd18, %rd37;
	add.s64 	%rd40, %rd19, %rd37;
	cvta.to.global.u64 	%rd41, %rd25;
	mul.wide.u32 	%rd42, %r6, 4;
	add.s64 	%rd43, %rd41, %rd42;
	add.s64 	%rd44, %rd43, %rd96;
	cvta.to.global.u64 	%rd45, %rd27;
	add.s64 	%rd46, %rd45, %rd42;
	add.s64 	%rd47, %rd46, %rd96;
	ld.global.f32 	%f3, [%rd44];
	ld.global.f32 	%f4, [%rd47];
	fma.rn.f32 	%f5, %f2, %f3, %f4;
	add.s64 	%rd48, %rd15, %rd96;
	st.global.f32 	[%rd48], %f5;
	ld.global.f32 	%f6, [%rd38+-1536];
	ld.global.f32 	%f7, [%rd39+-1536];
	fma.rn.f32 	%f8, %f2, %f6, %f7;
	st.global.f32 	[%rd40+-1536], %f8;
	ld.global.f32 	%f9, [%rd38+-1024];
	ld.global.f32 	%f10, [%rd39+-1024];
	fma.rn.f32 	%f11, %f2, %f9, %f10;
	st.global.f32 	[%rd40+-1024], %f11;
	ld.global.f32 	%f12, [%rd38+-512];
	ld.global.f32 	%f13, [%rd39+-512];
	fma.rn.f32 	%f14, %f2, %f12, %f13;
	st.global.f32 	[%rd40+-512], %f14;
	ld.global.f32 	%f15, [%rd38];
	ld.global.f32 	%f16, [%rd39];
	fma.rn.f32 	%f17, %f2, %f15, %f16;
	st.global.f32 	[%rd40], %f17;
	ld.global.f32 	%f18, [%rd38+512];
	ld.global.f32 	%f19, [%rd39+512];
	fma.rn.f32 	%f20, %f2, %f18, %f19;
	st.global.f32 	[%rd40+512], %f20;
	ld.global.f32 	%f21, [%rd38+1024];
	ld.global.f32 	%f22, [%rd39+1024];
	fma.rn.f32 	%f23, %f2, %f21, %f22;
	st.global.f32 	[%rd40+1024], %f23;
	ld.global.f32 	%f24, [%rd38+1536];
	ld.global.f32 	%f25, [%rd39+1536];
	fma.rn.f32 	%f26, %f2, %f24, %f25;
	st.global.f32 	[%rd40+1536], %f26;
	add.s32 	%r73, %r73, 8;
	add.s64 	%rd96, %rd96, 4096;
	add.s32 	%r72, %r72, 1024;
	setp.eq.s32 	%p7, %r73, 0;
	@%p7 bra 	$L__BB4_10;
	bra.uni 	$L__BB4_9;
$L__BB4_10:
	and.b32  	%r38, %r44, 7;
	setp.eq.s32 	%p8, %r38, 0;
	@%p8 bra 	$L__BB4_59;
	and.b32  	%r39, %r44, 3;
	setp.lt.u32 	%p9, %r38, 4;
	@%p9 bra 	$L__BB4_13;
	shl.b32 	%r49, %r79, 7;
	add.s32 	%r50, %r49, %r6;
	mul.wide.s32 	%rd49, %r50, 4;
	add.s64 	%rd50, %rd12, %rd49;
	add.s64 	%rd51, %rd13, %rd49;
	ld.global.f32 	%f27, [%rd50];
	ld.global.f32 	%f28, [%rd51];
	fma.rn.f32 	%f29, %f2, %f27, %f28;
	add.s64 	%rd52, %rd14, %rd49;
	st.global.f32 	[%rd52], %f29;
	ld.global.f32 	%f30, [%rd50+512];
	ld.global.f32 	%f31, [%rd51+512];
	fma.rn.f32 	%f32, %f2, %f30, %f31;
	st.global.f32 	[%rd52+512], %f32;
	ld.global.f32 	%f33, [%rd50+1024];
	ld.global.f32 	%f34, [%rd51+1024];
	fma.rn.f32 	%f35, %f2, %f33, %f34;
	st.global.f32 	[%rd52+1024], %f35;
	ld.global.f32 	%f36, [%rd50+1536];
	ld.global.f32 	%f37, [%rd51+1536];
	fma.rn.f32 	%f38, %f2, %f36, %f37;
	st.global.f32 	[%rd52+1536], %f38;
	add.s32 	%r79, %r79, 4;
$L__BB4_13:
	setp.eq.s32 	%p10, %r39, 0;
	@%p10 bra 	$L__BB4_59;
	setp.eq.s32 	%p11, %r39, 1;
	@%p11 bra 	$L__BB4_16;
	shl.b32 	%r51, %r79, 7;
	add.s32 	%r52, %r51, %r6;
	mul.wide.s32 	%rd53, %r52, 4;
	add.s64 	%rd54, %rd12, %rd53;
	add.s64 	%rd55, %rd13, %rd53;
	ld.global.f32 	%f39, [%rd54];
	ld.global.f32 	%f40, [%rd55];
	fma.rn.f32 	%f41, %f2, %f39, %f40;
	add.s64 	%rd56, %rd14, %rd53;
	st.global.f32 	[%rd56], %f41;
	ld.global.f32 	%f42, [%rd54+512];
	ld.global.f32 	%f43, [%rd55+512];
	fma.rn.f32 	%f44, %f2, %f42, %f43;
	st.global.f32 	[%rd56+512], %f44;
	add.s32 	%r79, %r79, 2;
$L__BB4_16:
	and.b32  	%r53, %r44, 1;
	setp.eq.b32 	%p12, %r53, 1;
	not.pred 	%p13, %p12;
	@%p13 bra 	$L__BB4_59;
	shl.b32 	%r54, %r79, 7;
	add.s32 	%r55, %r54, %r6;
	mul.wide.s32 	%rd57, %r55, 4;
	add.s64 	%rd58, %rd12, %rd57;
	add.s64 	%rd59, %rd13, %rd57;
	ld.global.f32 	%f45, [%rd58];
	ld.global.f32 	%f46, [%rd59];
	fma.rn.f32 	%f47, %f2, %f45, %f46;
	add.s64 	%rd60, %rd14, %rd57;
	st.global.f32 	[%rd60], %f47;
	bra.uni 	$L__BB4_59;
$L__BB4_18:
	setp.lt.s32 	%p14, %r44, 1;
	@%p14 bra 	$L__BB4_59;
	and.b32  	%r14, %r44, 7;
	setp.lt.u32 	%p15, %r44, 8;
	mov.b32 	%r75, 0;
	@%p15 bra 	$L__BB4_38;
	and.b32  	%r75, %r44, 2147483640;
	mov.b32 	%r74, 0;
$L__BB4_21:
	.pragma "nounroll";
	shl.b32 	%r58, %r74, 7;
	add.s32 	%r22, %r58, %r6;
	setp.ge.s32 	%p16, %r22, %r4;
	@%p16 bra 	$L__BB4_23;
	mul.wide.u32 	%rd61, %r22, 4;
	add.s64 	%rd62, %rd12, %rd61;
	add.s64 	%rd63, %rd13, %rd61;
	ld.global.f32 	%f48, [%rd62];
	ld.global.f32 	%f49, [%rd63];
	fma.rn.f32 	%f50, %f2, %f48, %f49;
	add.s64 	%rd64, %rd14, %rd61;
	st.global.f32 	[%rd64], %f50;
$L__BB4_23:
	add.s32 	%r59, %r22, 128;
	setp.ge.s32 	%p17, %r59, %r4;
	mul.wide.s32 	%rd65, %r59, 4;
	add.s64 	%rd22, %rd12, %rd65;
	add.s64 	%rd23, %rd13, %rd65;
	add.s64 	%rd24, %rd14, %rd65;
	@%p17 bra 	$L__BB4_25;
	ld.global.f32 	%f51, [%rd22];
	ld.global.f32 	%f52, [%rd23];
	fma.rn.f32 	%f53, %f2, %f51, %f52;
	st.global.f32 	[%rd24], %f53;
$L__BB4_25:
	add.s32 	%r60, %r22, 256;
	setp.ge.s32 	%p18, %r60, %r4;
	@%p18 bra 	$L__BB4_27;
	ld.global.f32 	%f54, [%rd22+512];
	ld.global.f32 	%f55, [%rd23+512];
	fma.rn.f32 	%f56, %f2, %f54, %f55;
	st.global.f32 	[%rd24+512], %f56;
$L__BB4_27:
	add.s32 	%r61, %r22, 384;
	setp.ge.s32 	%p19, %r61, %r4;
	@%p19 bra 	$L__BB4_29;
	ld.global.f32 	%f57, [%rd22+1024];
	ld.global.f32 	%f58, [%rd23+1024];
	fma.rn.f32 	%f59, %f2, %f57, %f58;
	st.global.f32 	[%rd24+1024], %f59;
$L__BB4_29:
	add.s32 	%r62, %r22, 512;
	setp.ge.s32 	%p20, %r62, %r4;
	@%p20 bra 	$L__BB4_31;
	ld.global.f32 	%f60, [%rd22+1536];
	ld.global.f32 	%f61, [%rd23+1536];
	fma.rn.f32 	%f62, %f2, %f60, %f61;
	st.global.f32 	[%rd24+1536], %f62;
$L__BB4_31:
	add.s32 	%r63, %r22, 640;
	setp.ge.s32 	%p21, %r63, %r4;
	@%p21 bra 	$L__BB4_33;
	ld.global.f32 	%f63, [%rd22+2048];
	ld.global.f32 	%f64, [%rd23+2048];
	fma.rn.f32 	%f65, %f2, %f63, %f64;
	st.global.f32 	[%rd24+2048], %f65;
$L__BB4_33:
	add.s32 	%r64, %r22, 768;
	setp.ge.s32 	%p22, %r64, %r4;
	@%p22 bra 	$L__BB4_35;
	ld.global.f32 	%f66, [%rd22+2560];
	ld.global.f32 	%f67, [%rd23+2560];
	fma.rn.f32 	%f68, %f2, %f66, %f67;
	st.global.f32 	[%rd24+2560], %f68;
$L__BB4_35:
	add.s32 	%r65, %r22, 896;
	setp.ge.s32 	%p23, %r65, %r4;
	@%p23 bra 	$L__BB4_37;
	ld.global.f32 	%f69, [%rd22+3072];
	ld.global.f32 	%f70, [%rd23+3072];
	fma.rn.f32 	%f71, %f2, %f69, %f70;
	st.global.f32 	[%rd24+3072], %f71;
$L__BB4_37:
	add.s32 	%r74, %r74, 8;
	setp.ne.s32 	%p24, %r74, %r75;
	@%p24 bra 	$L__BB4_21;
$L__BB4_38:
	setp.eq.s32 	%p25, %r14, 0;
	@%p25 bra 	$L__BB4_59;
	and.b32  	%r25, %r44, 3;
	setp.lt.u32 	%p26, %r14, 4;
	@%p26 bra 	$L__BB4_49;
	shl.b32 	%r66, %r75, 7;
	add.s32 	%r26, %r66, %r6;
	setp.ge.s32 	%p27, %r26, %r4;
	@%p27 bra 	$L__BB4_42;
	mul.wide.s32 	%rd66, %r26, 4;
	add.s64 	%rd67, %rd12, %rd66;
	add.s64 	%rd68, %rd13, %rd66;
	ld.global.f32 	%f72, [%rd67];
	ld.global.f32 	%f73, [%rd68];
	fma.rn.f32 	%f74, %f2, %f72, %f73;
	add.s64 	%rd69, %rd14, %rd66;
	st.global.f32 	[%rd69], %f74;
$L__BB4_42:
	add.s32 	%r27, %r26, 128;
	setp.ge.s32 	%p28, %r27, %r4;
	@%p28 bra 	$L__BB4_44;
	mul.wide.s32 	%rd70, %r27, 4;
	add.s64 	%rd71, %rd12, %rd70;
	add.s64 	%rd72, %rd13, %rd70;
	ld.global.f32 	%f75, [%rd71];
	ld.global.f32 	%f76, [%rd72];
	fma.rn.f32 	%f77, %f2, %f75, %f76;
	add.s64 	%rd73, %rd14, %rd70;
	st.global.f32 	[%rd73], %f77;
$L__BB4_44:
	add.s32 	%r28, %r26, 256;
	setp.ge.s32 	%p29, %r28, %r4;
	@%p29 bra 	$L__BB4_46;
	mul.wide.s32 	%rd74, %r28, 4;
	add.s64 	%rd75, %rd12, %rd74;
	add.s64 	%rd76, %rd13, %rd74;
	ld.global.f32 	%f78, [%rd75];
	ld.global.f32 	%f79, [%rd76];
	fma.rn.f32 	%f80, %f2, %f78, %f79;
	add.s64 	%rd77, %rd14, %rd74;
	st.global.f32 	[%rd77], %f80;
$L__BB4_46:
	add.s32 	%r29, %r26, 384;
	setp.ge.s32 	%p30, %r29, %r4;
	@%p30 bra 	$L__BB4_48;
	mul.wide.s32 	%rd78, %r29, 4;
	add.s64 	%rd79, %rd12, %rd78;
	add.s64 	%rd80, %rd13, %rd78;
	ld.global.f32 	%f81, [%rd79];
	ld.global.f32 	%f82, [%rd80];
	fma.rn.f32 	%f83, %f2, %f81, %f82;
	add.s64 	%rd81, %rd14, %rd78;
	st.global.f32 	[%rd81], %f83;
$L__BB4_48:
	add.s32 	%r75, %r75, 4;
$L__BB4_49:
	setp.eq.s32 	%p31, %r25, 0;
	@%p31 bra 	$L__BB4_59;
	setp.eq.s32 	%p32, %r25, 1;
	@%p32 bra 	$L__BB4_56;
	shl.b32 	%r67, %r75, 7;
	add.s32 	%r32, %r67, %r6;
	setp.ge.s32 	%p33, %r32, %r4;
	@%p33 bra 	$L__BB4_53;
	mul.wide.s32 	%rd82, %r32, 4;
	add.s64 	%rd83, %rd12, %rd82;
	add.s64 	%rd84, %rd13, %rd82;
	ld.global.f32 	%f84, [%rd83];
	ld.global.f32 	%f85, [%rd84];
	fma.rn.f32 	%f86, %f2, %f84, %f85;
	add.s64 	%rd85, %rd14, %rd82;
	st.global.f32 	[%rd85], %f86;
$L__BB4_53:
	add.s32 	%r33, %r32, 128;
	setp.ge.s32 	%p34, %r33, %r4;
	@%p34 bra 	$L__BB4_55;
	mul.wide.s32 	%rd86, %r33, 4;
	add.s64 	%rd87, %rd12, %rd86;
	add.s64 	%rd88, %rd13, %rd86;
	ld.global.f32 	%f87, [%rd87];
	ld.global.f32 	%f88, [%rd88];
	fma.rn.f32 	%f89, %f2, %f87, %f88;
	add.s64 	%rd89, %rd14, %rd86;
	st.global.f32 	[%rd89], %f89;
$L__BB4_55:
	add.s32 	%r75, %r75, 2;
$L__BB4_56:
	and.b32  	%r68, %r44, 1;
	setp.eq.b32 	%p35, %r68, 1;
	not.pred 	%p36, %p35;
	@%p36 bra 	$L__BB4_59;
	shl.b32 	%r69, %r75, 7;
	add.s32 	%r36, %r69, %r6;
	setp.ge.s32 	%p37, %r36, %r4;
	@%p37 bra 	$L__BB4_59;
	mul.wide.s32 	%rd90, %r36, 4;
	add.s64 	%rd91, %rd12, %rd90;
	add.s64 	%rd92, %rd13, %rd90;
	ld.global.f32 	%f90, [%rd91];
	ld.global.f32 	%f91, [%rd92];
	fma.rn.f32 	%f92, %f2, %f90, %f91;
	add.s64 	%rd93, %rd14, %rd90;
	st.global.f32 	[%rd93], %f92;
$L__BB4_59:
	ret;

}
	// .globl	_ZN3cub18CUB_300001_SM_10006detail9transform16transform_kernelINS2_10policy_hubILb1EN4cuda3std3__45tupleIJN6thrust24THRUST_300001_SM_1000_NS6detail15normal_iteratorINSA_10device_ptrIfEEEESF_EEEE10policy1000El10saxpy_funcSF_JPfSK_EEEvT0_iT1_T2_DpNS2_10kernel_argIT3_EE
.visible .entry _ZN3cub18CUB_300001_SM_10006detail9transform16transform_kernelINS2_10policy_hubILb1EN4cuda3std3__45tupleIJN6thrust24THRUST_300001_SM_1000_NS6detail15normal_iteratorINSA_10device_ptrIfEEEESF_EEEE10policy1000El10saxpy_funcSF_JPfSK_EEEvT0_iT1_T2_DpNS2_10kernel_argIT3_EE(
	.param .u64 _ZN3cub18CUB_300001_SM_10006detail9transform16transform_kernelINS2_10policy_hubILb1EN4cuda3std3__45tupleIJN6thrust24THRUST_300001_SM_1000_NS6detail15normal_iteratorINSA_10device_ptrIfEEEESF_EEEE10policy1000El10saxpy_funcSF_JPfSK_EEEvT0_iT1_T2_DpNS2_10kernel_argIT3_EE_param_0,
	.param .u32 _ZN3cub18CUB_300001_SM_10006detail9transform16transform_kernelINS2_10policy_hubILb1EN4cuda3std3__45tupleIJN6thrust24THRUST_300001_SM_1000_NS6detail15normal_iteratorINSA_10device_ptrIfEEEESF_EEEE10policy1000El10saxpy_funcSF_JPfSK_EEEvT0_iT1_T2_DpNS2_10kernel_argIT3_EE_param_1,
	.param .align 4 .b8 _ZN3cub18CUB_300001_SM_10006detail9transform16transform_kernelINS2_10policy_hubILb1EN4cuda3std3__45tupleIJN6thrust24THRUST_300001_SM_1000_NS6detail15normal_iteratorINSA_10device_ptrIfEEEESF_EEEE10policy1000El10saxpy_funcSF_JPfSK_EEEvT0_iT1_T2_DpNS2_10kernel_argIT3_EE_param_2[4],
	.param .align 8 .b8 _ZN3cub18CUB_300001_SM_10006detail9transform16transform_kernelINS2_10policy_hubILb1EN4cuda3std3__45tupleIJN6thrust24THRUST_300001_SM_1000_NS6detail15normal_iteratorINSA_10device_ptrIfEEEESF_EEEE10policy1000El10saxpy_funcSF_JPfSK_EEEvT0_iT1_T2_DpNS2_10kernel_argIT3_EE_param_3[8],
	.param .align 8 .b8 _ZN3cub18CUB_300001_SM_10006detail9transform16transform_kernelINS2_10policy_hubILb1EN4cuda3std3__45tupleIJN6thrust24THRUST_300001_SM_1000_NS6detail15normal_iteratorINSA_10device_ptrIfEEEESF_EEEE10policy1000El10saxpy_funcSF_JPfSK_EEEvT0_iT1_T2_DpNS2_10kernel_argIT3_EE_param_4[16],
	.param .align 8 .b8 _ZN3cub18CUB_300001_SM_10006detail9transform16transform_kernelINS2_10policy_hubILb1EN4cuda3std3__45tupleIJN6thrust24THRUST_300001_SM_1000_NS6detail15normal_iteratorINSA_10device_ptrIfEEEESF_EEEE10policy1000El10saxpy_funcSF_JPfSK_EEEvT0_iT1_T2_DpNS2_10kernel_argIT3_EE_param_5[16]
)
.maxntid 128
{
	.reg .pred 	%p<38>;
	.reg .b32 	%r<78>;
	.reg .b32 	%f<93>;
	.reg .b64 	%rd<103>;

	ld.param.f32 	%f2, [_ZN3cub18CUB_300001_SM_10006detail9transform16transform_kernelINS2_10policy_hubILb1EN4cuda3std3__45tupleIJN6thrust24THRUST_300001_SM_1000_NS6detail15normal_iteratorINSA_10device_ptrIfEEEESF_EEEE10policy1000El10saxpy_funcSF_JPfSK_EEEvT0_iT1_T2_DpNS2_10kernel_argIT3_EE_param_2];
	ld.param.u64 	%rd30, [_ZN3cub18CUB_300001_SM_10006detail9transform16transform_kernelINS2_10policy_hubILb1EN4cuda3std3__45tupleIJN6thrust24THRUST_300001_SM_1000_NS6detail15normal_iteratorINSA_10device_ptrIfEEEESF_EEEE10policy1000El10saxpy_funcSF_JPfSK_EEEvT0_iT1_T2_DpNS2_10kernel_argIT3_EE_param_0];
	ld.param.u64 	%rd28, [_ZN3cub18CUB_300001_SM_10006detail9transform16transform_kernelINS2_10policy_hubILb1EN4cuda3std3__45tupleIJN6thrust24THRUST_300001_SM_1000_NS6detail15normal_iteratorINSA_10device_ptrIfEEEESF_EEEE10policy1000El10saxpy_funcSF_JPfSK_EEEvT0_iT1_T2_DpNS2_10kernel_argIT3_EE_param_5];
	ld.param.u64 	%rd26, [_ZN3cub18CUB_300001_SM_10006detail9transform16transform_kernelINS2_10policy_hubILb1EN4cuda3std3__45tupleIJN6thrust24THRUST_300001_SM_1000_NS6detail15normal_iteratorINSA_10device_ptrIfEEEESF_EEEE10policy1000El10saxpy_funcSF_JPfSK_EEEvT0_iT1_T2_DpNS2_10kernel_argIT3_EE_param_4];
	ld.param.u64 	%rd31, [_ZN3cub18CUB_300001_SM_10006detail9transform16transform_kernelINS2_10policy_hubILb1EN4cuda3std3__45tupleIJN6thrust24THRUST_300001_SM_1000_NS6detail15normal_iteratorINSA_10device_ptrIfEEEESF_EEEE10policy1000El10saxpy_funcSF_JPfSK_EEEvT0_iT1_T2_DpNS2_10kernel_argIT3_EE_param_3];
	ld.param.u32 	%r42, [_ZN3cub18CUB_300001_SM_10006detail9transform16transform_kernelINS2_10policy_hubILb1EN4cuda3std3__45tupleIJN6thrust24THRUST_300001_SM_1000_NS6detail15normal_iteratorINSA_10device_ptrIfEEEESF_EEEE10policy1000El10saxpy_funcSF_JPfSK_EEEvT0_iT1_T2_DpNS2_10kernel_argIT3_EE_param_1];
	cvta.to.global.u64 	%rd1, %rd31;
	cvta.to.global.u64 	%rd2, %rd26;
	cvta.to.global.u64 	%rd3, %rd28;
	shl.b32 	%r1, %r42, 7;
	mov.u32 	%r43, %ctaid.x;
	cvt.u64.u32 	%rd32, %r43;
	cvt.s64.s32 	%rd33, %r1;
	mul.lo.s64 	%rd4, %rd33, %rd32;
	sub.s64 	%rd34, %rd30, %rd4;
	min.s64 	%rd35, %rd34, %rd33;
	cvt.u32.u64 	%r2, %rd35;
	shl.b32 	%r3, %r2, 2;
	mov.u32 	%r4, %tid.x;
	shl.b32 	%r68, %r4, 7;
	setp.ge.s32 	%p1, %r68, %r3;
	@%p1 bra 	$L__BB5_5;
	shl.b64 	%rd5, %rd4, 2;
	add.s64 	%rd36, %rd2, %rd5;
	mul.wide.u32 	%rd6, %r4, 128;
	add.s64 	%rd100, %rd36, %rd6;
	mov.u32 	%r67, %r68;
$L__BB5_2:
	.pragma "nounroll";
	// begin inline asm
	prefetch.global.L2 [%rd100];
	// end inline asm
	add.s32 	%r67, %r67, 16384;
	add.s64 	%rd100, %rd100, 16384;
	setp.lt.s32 	%p2, %r67, %r3;
	@%p2 bra 	$L__BB5_2;
	add.s64 	%rd38, %rd3, %rd5;
	add.s64 	%rd101, %rd38, %rd6;
$L__BB5_4:
	.pragma "nounroll";
	// begin inline asm
	prefetch.global.L2 [%rd101];
	// end inline asm
	add.s32 	%r68, %r68, 16384;
	add.s64 	%rd101, %rd101, 16384;
	setp.lt.s32 	%p3, %r68, %r3;
	@%p3 bra 	$L__BB5_4;
$L__BB5_5:
	shl.b64 	%rd102, %rd4, 2;
	add.s64 	%rd13, %rd2, %rd102;
	add.s64 	%rd14, %rd3, %rd102;
	add.s64 	%rd15, %rd1, %rd102;
	setp.eq.s32 	%p4, %r1, %r2;
	@%p4 bra 	$L__BB5_47;
	setp.lt.s32 	%p5, %r42, 1;
	@%p5 bra 	$L__BB5_59;
	and.b32  	%r10, %r42, 7;
	setp.lt.u32 	%p6, %r42, 8;
	mov.b32 	%r75, 0;
	@%p6 bra 	$L__BB5_26;
	and.b32  	%r75, %r42, 2147483640;
	mov.b32 	%r71, 0;
$L__BB5_9:
	.pragma "nounroll";
	shl.b32 	%r46, %r71, 7;
	add.s32 	%r20, %r46, %r4;
	setp.ge.s32 	%p7, %r20, %r2;
	@%p7 bra 	$L__BB5_11;
	mul.wide.u32 	%rd41, %r20, 4;
	add.s64 	%rd42, %rd13, %rd41;
	add.s64 	%rd43, %rd14, %rd41;
	ld.global.f32 	%f3, [%rd42];
	ld.global.f32 	%f4, [%rd43];
	fma.rn.f32 	%f5, %f2, %f3, %f4;
	add.s64 	%rd44, %rd15, %rd41;
	st.global.f32 	[%rd44], %f5;
$L__BB5_11:
	add.s32 	%r47, %r20, 128;
	setp.ge.s32 	%p8, %r47, %r2;
	mul.wide.s32 	%rd45, %r47, 4;
	add.s64 	%rd23, %rd13, %rd45;
	add.s64 	%rd24, %rd14, %rd45;
	add.s64 	%rd25, %rd15, %rd45;
	@%p8 bra 	$L__BB5_13;
	ld.global.f32 	%f6, [%rd23];
	ld.global.f32 	%f7, [%rd24];
	fma.rn.f32 	%f8, %f2, %f6, %f7;
	st.global.f32 	[%rd25], %f8;
$L__BB5_13:
	add.s32 	%r48, %r20, 256;
	setp.ge.s32 	%p9, %r48, %r2;
	@%p9 bra 	$L__BB5_15;
	ld.global.f32 	%f9, [%rd23+512];
	ld.global.f32 	%f10, [%rd24+512];
	fma.rn.f32 	%f11, %f2, %f9, %f10;
	st.global.f32 	[%rd25+512], %f11;
$L__BB5_15:
	add.s32 	%r49, %r20, 384;
	setp.ge.s32 	%p10, %r49, %r2;
	@%p10 bra 	$L__BB5_17;
	ld.global.f32 	%f12, [%rd23+1024];
	ld.global.f32 	%f13, [%rd24+1024];
	fma.rn.f32 	%f14, %f2, %f12, %f13;
	st.global.f32 	[%rd25+1024], %f14;
$L__BB5_17:
	add.s32 	%r50, %r20, 512;
	setp.ge.s32 	%p11, %r50, %r2;
	@%p11 bra 	$L__BB5_19;
	ld.global.f32 	%f15, [%rd23+1536];
	ld.global.f32 	%f16, [%rd24+1536];
	fma.rn.f32 	%f17, %f2, %f15, %f16;
	st.global.f32 	[%rd25+1536], %f17;
$L__BB5_19:
	add.s32 	%r51, %r20, 640;
	setp.ge.s32 	%p12, %r51, %r2;
	@%p12 bra 	$L__BB5_21;
	ld.global.f32 	%f18, [%rd23+2048];
	ld.global.f32 	%f19, [%rd24+2048];
	fma.rn.f32 	%f20, %f2, %f18, %f19;
	st.global.f32 	[%rd25+2048], %f20;
$L__BB5_21:
	add.s32 	%r52, %r20, 768;
	setp.ge.s32 	%p13, %r52, %r2;
	@%p13 bra 	$L__BB5_23;
	ld.global.f32 	%f21, [%rd23+2560];
	ld.global.f32 	%f22, [%rd24+2560];
	fma.rn.f32 	%f23, %f2, %f21, %f22;
	st.global.f32 	[%rd25+2560], %f23;
$L__BB5_23:
	add.s32 	%r53, %r20, 896;
	setp.ge.s32 	%p14, %r53, %r2;
	@%p14 bra 	$L__BB5_25;
	ld.global.f32 	%f24, [%rd23+3072];
	ld.global.f32 	%f25, [%rd24+3072];
	fma.rn.f32 	%f26, %f2, %f24, %f25;
	st.global.f32 	[%rd25+3072], %f26;
$L__BB5_25:
	add.s32 	%r71, %r71, 8;
	setp.eq.s32 	%p15, %r71, %r75;
	@%p15 bra 	$L__BB5_26;
	bra.uni 	$L__BB5_9;
$L__BB5_26:
	setp.eq.s32 	%p16, %r10, 0;
	@%p16 bra 	$L__BB5_59;
	and.b32  	%r30, %r42, 3;
	setp.lt.u32 	%p17, %r10, 4;
	@%p17 bra 	$L__BB5_37;
	shl.b32 	%r54, %r75, 7;
	add.s32 	%r31, %r54, %r4;
	setp.ge.s32 	%p18, %r31, %r2;
	@%p18 bra 	$L__BB5_30;
	mul.wide.s32 	%rd46, %r31, 4;
	add.s64 	%rd47, %rd13, %rd46;
	add.s64 	%rd48, %rd14, %rd46;
	ld.global.f32 	%f27, [%rd47];
	ld.global.f32 	%f28, [%rd48];
	fma.rn.f32 	%f29, %f2, %f27, %f28;
	add.s64 	%rd49, %rd15, %rd46;
	st.global.f32 	[%rd49], %f29;
$L__BB5_30:
	add.s32 	%r32, %r31, 128;
	setp.ge.s32 	%p19, %r32, %r2;
	@%p19 bra 	$L__BB5_32;
	mul.wide.s32 	%rd50, %r32, 4;
	add.s64 	%rd51, %rd13, %rd50;
	add.s64 	%rd52, %rd14, %rd50;
	ld.global.f32 	%f30, [%rd51];
	ld.global.f32 	%f31, [%rd52];
	fma.rn.f32 	%f32, %f2, %f30, %f31;
	add.s64 	%rd53, %rd15, %rd50;
	st.global.f32 	[%rd53], %f32;
$L__BB5_32:
	add.s32 	%r33, %r31, 256;
	setp.ge.s32 	%p20, %r33, %r2;
	@%p20 bra 	$L__BB5_34;
	mul.wide.s32 	%rd54, %r33, 4;
	add.s64 	%rd55, %rd13, %rd54;
	add.s64 	%rd56, %rd14, %rd54;
	ld.global.f32 	%f33, [%rd55];
	ld.global.f32 	%f34, [%rd56];
	fma.rn.f32 	%f35, %f2, %f33, %f34;
	add.s64 	%rd57, %rd15, %rd54;
	st.global.f32 	[%rd57], %f35;
$L__BB5_34:
	add.s32 	%r34, %r31, 384;
	setp.ge.s32 	%p21, %r34, %r2;
	@%p21 bra 	$L__BB5_36;
	mul.wide.s32 	%rd58, %r34, 4;
	add.s64 	%rd59, %rd13, %rd58;
	add.s64 	%rd60, %rd14, %rd58;
	ld.global.f32 	%f36, [%rd59];
	ld.global.f32 	%f37, [%rd60];
	fma.rn.f32 	%f38, %f2, %f36, %f37;
	add.s64 	%rd61, %rd15, %rd58;
	st.global.f32 	[%rd61], %f38;
$L__BB5_36:
	add.s32 	%r75, %r75, 4;
$L__BB5_37:
	setp.eq.s32 	%p22, %r30, 0;
	@%p22 bra 	$L__BB5_59;
	setp.eq.s32 	%p23, %r30, 1;
	@%p23 bra 	$L__BB5_44;
	shl.b32 	%r55, %r75, 7;
	add.s32 	%r37, %r55, %r4;
	setp.ge.s32 	%p24, %r37, %r2;
	@%p24 bra 	$L__BB5_41;
	mul.wide.s32 	%rd62, %r37, 4;
	add.s64 	%rd63, %rd13, %rd62;
	add.s64 	%rd64, %rd14, %rd62;
	ld.global.f32 	%f39, [%rd63];
	ld.global.f32 	%f40, [%rd64];
	fma.rn.f32 	%f41, %f2, %f39, %f40;
	add.s64 	%rd65, %rd15, %rd62;
	st.global.f32 	[%rd65], %f41;
$L__BB5_41:
	add.s32 	%r38, %r37, 128;
	setp.ge.s32 	%p25, %r38, %r2;
	@%p25 bra 	$L__BB5_43;
	mul.wide.s32 	%rd66, %r38, 4;
	add.s64 	%rd67, %rd13, %rd66;
	add.s64 	%rd68, %rd14, %rd66;
	ld.global.f32 	%f42, [%rd67];
	ld.global.f32 	%f43, [%rd68];
	fma.rn.f32 	%f44, %f2, %f42, %f43;
	add.s64 	%rd69, %rd15, %rd66;
	st.global.f32 	[%rd69], %f44;
$L__BB5_43:
	add.s32 	%r75, %r75, 2;
$L__BB5_44:
	and.b32  	%r56, %r42, 1;
	setp.eq.b32 	%p26, %r56, 1;
	not.pred 	%p27, %p26;
	@%p27 bra 	$L__BB5_59;
	shl.b32 	%r57, %r75, 7;
	add.s32 	%r41, %r57, %r4;
	setp.ge.s32 	%p28, %r41, %r2;
	@%p28 bra 	$L__BB5_59;
	mul.wide.s32 	%rd70, %r41, 4;
	add.s64 	%rd71, %rd13, %rd70;
	add.s64 	%rd72, %rd14, %rd70;
	ld.global.f32 	%f45, [%rd71];
	ld.global.f32 	%f46, [%rd72];
	fma.rn.f32 	%f47, %f2, %f45, %f46;
	add.s64 	%rd73, %rd15, %rd70;
	st.global.f32 	[%rd73], %f47;
	bra.uni 	$L__BB5_59;
$L__BB5_47:
	setp.lt.s32 	%p29, %r42, 1;
	@%p29 bra 	$L__BB5_59;
	setp.lt.u32 	%p30, %r42, 8;
	mov.b32 	%r73, 0;
	@%p30 bra 	$L__BB5_51;
	and.b32  	%r73, %r42, 2147483640;
	neg.s32 	%r70, %r73;
	mul.wide.u32 	%rd74, %r4, 4;
	add.s64 	%rd16, %rd1, %rd74;
	add.s64 	%rd75, %rd102, 1536;
	add.s64 	%rd18, %rd2, %rd75;
	add.s32 	%r69, %r4, 128;
	add.s64 	%rd19, %rd3, %rd75;
	add.s64 	%rd20, %rd1, %rd75;
$L__BB5_50:
	.pragma "nounroll";
	mul.wide.s32 	%rd76, %r69, 4;
	add.s64 	%rd77, %rd18, %rd76;
	add.s64 	%rd78, %rd19, %rd76;
	add.s64 	%rd79, %rd20, %rd76;
	cvta.to.global.u64 	%rd80, %rd26;
	mul.wide.u32 	%rd81, %r4, 4;
	add.s64 	%rd82, %rd80, %rd81;
	add.s64 	%rd83, %rd82, %rd102;
	cvta.to.global.u64 	%rd84, %rd28;
	add.s64 	%rd85, %rd84, %rd81;
	add.s64 	%rd86, %rd85, %rd102;
	ld.global.f32 	%f48, [%rd83];
	ld.global.f32 	%f49, [%rd86];
	fma.rn.f32 	%f50, %f2, %f48, %f49;
	add.s64 	%rd87, %rd16, %rd102;
	st.global.f32 	[%rd87], %f50;
	ld.global.f32 	%f51, [%rd77+-1536];
	ld.global.f32 	%f52, [%rd78+-1536];
	fma.rn.f32 	%f53, %f2, %f51, %f52;
	st.global.f32 	[%rd79+-1536], %f53;
	ld.global.f32 	%f54, [%rd77+-1024];
	ld.global.f32 	%f55, [%rd78+-1024];
	fma.rn.f32 	%f56, %f2, %f54, %f55;
	st.global.f32 	[%rd79+-1024], %f56;
	ld.global.f32 	%f57, [%rd77+-512];
	ld.global.f32 	%f58, [%rd78+-512];
	fma.rn.f32 	%f59, %f2, %f57, %f58;
	st.global.f32 	[%rd79+-512], %f59;
	ld.global.f32 	%f60, [%rd77];
	ld.global.f32 	%f61, [%rd78];
	fma.rn.f32 	%f62, %f2, %f60, %f61;
	st.global.f32 	[%rd79], %f62;
	ld.global.f32 	%f63, [%rd77+512];
	ld.global.f32 	%f64, [%rd78+512];
	fma.rn.f32 	%f65, %f2, %f63, %f64;
	st.global.f32 	[%rd79+512], %f65;
	ld.global.f32 	%f66, [%rd77+1024];
	ld.global.f32 	%f67, [%rd78+1024];
	fma.rn.f32 	%f68, %f2, %f66, %f67;
	st.global.f32 	[%rd79+1024], %f68;
	ld.global.f32 	%f69, [%rd77+1536];
	ld.global.f32 	%f70, [%rd78+1536];
	fma.rn.f32 	%f71, %f2, %f69, %f70;
	st.global.f32 	[%rd79+1536], %f71;
	add.s32 	%r70, %r70, 8;
	add.s64 	%rd102, %rd102, 4096;
	add.s32 	%r69, %r69, 1024;
	setp.eq.s32 	%p31, %r70, 0;
	@%p31 bra 	$L__BB5_51;
	bra.uni 	$L__BB5_50;
$L__BB5_51:
	and.b32  	%r23, %r42, 7;
	setp.eq.s32 	%p32, %r23, 0;
	@%p32 bra 	$L__BB5_59;
	and.b32  	%r24, %r42, 3;
	setp.lt.u32 	%p33, %r23, 4;
	@%p33 bra 	$L__BB5_54;
	shl.b32 	%r60, %r73, 7;
	add.s32 	%r61, %r60, %r4;
	mul.wide.s32 	%rd88, %r61, 4;
	add.s64 	%rd89, %rd13, %rd88;
	add.s64 	%rd90, %rd14, %rd88;
	ld.global.f32 	%f72, [%rd89];
	ld.global.f32 	%f73, [%rd90];
	fma.rn.f32 	%f74, %f2, %f72, %f73;
	add.s64 	%rd91, %rd15, %rd88;
	st.global.f32 	[%rd91], %f74;
	ld.global.f32 	%f75, [%rd89+512];
	ld.global.f32 	%f76, [%rd90+512];
	fma.rn.f32 	%f77, %f2, %f75, %f76;
	st.global.f32 	[%rd91+512], %f77;
	ld.global.f32 	%f78, [%rd89+1024];
	ld.global.f32 	%f79, [%rd90+1024];
	fma.rn.f32 	%f80, %f2, %f78, %f79;
	st.global.f32 	[%rd91+1024], %f80;
	ld.global.f32 	%f81, [%rd89+1536];
	ld.global.f32 	%f82, [%rd90+1536];
	fma.rn.f32 	%f83, %f2, %f81, %f82;
	st.global.f32 	[%rd91+1536], %f83;
	add.s32 	%r73, %r73, 4;
$L__BB5_54:
	setp.eq.s32 	%p34, %r24, 0;
	@%p34 bra 	$L__BB5_59;
	setp.eq.s32 	%p35, %r24, 1;
	@%p35 bra 	$L__BB5_57;
	shl.b32 	%r62, %r73, 7;
	add.s32 	%r63, %r62, %r4;
	mul.wide.s32 	%rd92, %r63, 4;
	add.s64 	%rd93, %rd13, %rd92;
	add.s64 	%rd94, %rd14, %rd92;
	ld.global.f32 	%f84, [%rd93];
	ld.global.f32 	%f85, [%rd94];
	fma.rn.f32 	%f86, %f2, %f84, %f85;
	add.s64 	%rd95, %rd15, %rd92;
	st.global.f32 	[%rd95], %f86;
	ld.global.f32 	%f87, [%rd93+512];
	ld.global.f32 	%f88, [%rd94+512];
	fma.rn.f32 	%f89, %f2, %f87, %f88;
	st.global.f32 	[%rd95+512], %f89;
	add.s32 	%r73, %r73, 2;
$L__BB5_57:
	and.b32  	%r64, %r42, 1;
	setp.eq.b32 	%p36, %r64, 1;
	not.pred 	%p37, %p36;
	@%p37 bra 	$L__BB5_59;
	shl.b32 	%r65, %r73, 7;
	add.s32 	%r66, %r65, %r4;
	mul.wide.s32 	%rd96, %r66, 4;
	add.s64 	%rd97, %rd13, %rd96;
	add.s64 	%rd98, %rd14, %rd96;
	ld.global.f32 	%f90, [%rd97];
	ld.global.f32 	%f91, [%rd98];
	fma.rn.f32 	%f92, %f2, %f90, %f91;
	add.s64 	%rd99, %rd15, %rd96;
	st.global.f32 	[%rd99], %f92;
$L__BB5_59:
	ret;

}


// ===== COMPILED SASS (sm_100) =====

	.target	sm_100

	.elftype	@"ET_EXEC"


//--------------------- .note.nv.tkinfo           --------------------------
	.section	.note.nv.tkinfo,"",@"SHT_NOTE"
	.sectionflags	@"SHF_NOTE_NV_TKINFO"
	.tkinfo
        /*0018*/ 	.word	0x00000002
        /*0030*/ 	.string	""
        /*0030*/ 	.string	"ptxas"
        /*0030*/ 	.string	"Cuda compilation tools, release 13.0, V13.0.88"
        /*0030*/ 	.string	"Build cuda_13.0.r13.0/compiler.36424714_0"
        /*0030*/ 	.string	"-arch sm_100 -m 64 "



//--------------------- .note.nv.cuinfo           --------------------------
	.section	.note.nv.cuinfo,"",@"SHT_NOTE"
	.sectionflags	@"SHF_NOTE_NV_CUINFO"
        /*0018*/ 	.short	0x0002
        /*001a*/ 	.short	0x0064
        /*001c*/ 	.short	0x0082
	.zero		2


//--------------------- .nv.info                  --------------------------
	.section	.nv.info,"",@"SHT_CUDA_INFO"
	.align	4


	//----- nvinfo : EIATTR_REGCOUNT
	.align		4
        /*0000*/ 	.byte	0x04, 0x2f
        /*0002*/ 	.short	(.L_44 - .L_43)
	.align		4
.L_43:
        /*0004*/ 	.word	index@(_ZN3cub18CUB_300001_SM_10006detail11EmptyKernelIvEEvv)
        /*0008*/ 	.word	0x00000004


	//----- nvinfo : EIATTR_FRAME_SIZE
	.align		4
.L_44:
        /*000c*/ 	.byte	0x04, 0x11
        /*000e*/ 	.short	(.L_46 - .L_45)
	.align		4
.L_45:
        /*0010*/ 	.word	index@(_ZN3cub18CUB_300001_SM_10006detail11EmptyKernelIvEEvv)
        /*0014*/ 	.word	0x00000000


	//----- nvinfo : EIATTR_REGCOUNT
	.align		4
.L_46:
        /*0018*/ 	.byte	0x04, 0x2f
        /*001a*/ 	.short	(.L_48 - .L_47)
	.align		4
.L_47:
        /*001c*/ 	.word	index@(_ZN3cub18CUB_300001_SM_10006detail8for_each13static_kernelINS2_12policy_hub_t12policy_500_tEmN6thrust24THRUST_300001_SM_1000_NS8cuda_cub6__fill7functorINS7_6detail15normal_iteratorINS7_10device_ptrIfEEEEfEEEEvT0_T1_)
        /*0020*/ 	.word	0x00000008


	//----- nvinfo : EIATTR_FRAME_SIZE
	.align		4
.L_48:
        /*0024*/ 	.byte	0x04, 0x11
        /*0026*/ 	.short	(.L_50 - .L_49)
	.align		4
.L_49:
        /*0028*/ 	.word	index@(_ZN3cub18CUB_300001_SM_10006detail8for_each13static_kernelINS2_12policy_hub_t12policy_500_tEmN6thrust24THRUST_300001_SM_1000_NS8cuda_cub6__fill7functorINS7_6detail15normal_iteratorINS7_10device_ptrIfEEEEfEEEEvT0_T1_)
        /*002c*/ 	.word	0x00000000


	//----- nvinfo : EIATTR_REGCOUNT
	.align		4
.L_50:
        /*0030*/ 	.byte	0x04, 0x2f
        /*0032*/ 	.short	(.L_52 - .L_51)
	.align		4
.L_51:
        /*0034*/ 	.word	index@(_ZN3cub18CUB_300001_SM_10006detail8for_each13static_kernelINS2_12policy_hub_t12policy_500_tEmN6thrust24THRUST_300001_SM_1000_NS8cuda_cub20__uninitialized_fill7functorINS7_10device_ptrIfEEfEEEEvT0_T1_)
        /*0038*/ 	.word	0x00000008


	//----- nvinfo : EIATTR_FRAME_SIZE
	.align		4
.L_52:
        /*003c*/ 	.byte	0x04, 0x11
        /*003e*/ 	.short	(.L_54 - .L_53)
	.align		4
.L_53:
        /*0040*/ 	.word	index@(_ZN3cub18CUB_300001_SM_10006detail8for_each13static_kernelINS2_12policy_hub_t12policy_500_tEmN6thrust24THRUST_300001_SM_1000_NS8cuda_cub20__uninitialized_fill7functorINS7_10device_ptrIfEEfEEEEvT0_T1_)
        /*0044*/ 	.word	0x00000000


	//----- nvinfo : EIATTR_REGCOUNT
	.align		4
.L_54:
        /*0048*/ 	.byte	0x04, 0x2f
        /*004a*/ 	.short	(.L_56 - .L_55)
	.align		4
.L_55:
        /*004c*/ 	.word	index@(_ZN3cub18CUB_300001_SM_10006detail8for_each13static_kernelINS2_12policy_hub_t12policy_500_tElN6thrust24THRUST_300001_SM_1000_NS8cuda_cub6__fill7functorINS7_6detail15normal_iteratorINS7_10device_ptrIfEEEEfEEEEvT0_T1_)
        /*0050*/ 	.word	0x00000008


	//----- nvinfo : EIATTR_FRAME_SIZE
	.align		4
.L_56:
        /*0054*/ 	.byte	0x04, 0x11
        /*0056*/ 	.short	(.L_58 - .L_57)
	.align		4
.L_57:
        /*0058*/ 	.word	index@(_ZN3cub18CUB_300001_SM_10006detail8for_each13static_kernelINS2_12policy_hub_t12policy_500_tElN6thrust24THRUST_300001_SM_1000_NS8cuda_cub6__fill7functorINS7_6detail15normal_iteratorINS7_10device_ptrIfEEEEfEEEEvT0_T1_)
        /*005c*/ 	.word	0x00000000


	//----- nvinfo : EIATTR_REGCOUNT
	.align		4
.L_58:
        /*0060*/ 	.byte	0x04, 0x2f
        /*0062*/ 	.short	(.L_60 - .L_59)
	.align		4
.L_59:
        /*0064*/ 	.word	index@(_ZN3cub18CUB_300001_SM_10006detail9transform16transform_kernelINS2_10policy_hubILb1EN4cuda3std3__45tupleIJN6thrust24THRUST_300001_SM_1000_NS6detail15normal_iteratorINSA_10device_ptrIfEEEESF_EEEE10policy1000Ei10saxpy_funcSF_JPfSK_EEEvT0_iT1_T2_DpNS2_10kernel_argIT3_EE)
        /*0068*/ 	.word	0x0000001e


	//----- nvinfo : EIATTR_FRAME_SIZE
	.align		4
.L_60:
        /*006c*/ 	.byte	0x04, 0x11
        /*006e*/ 	.short	(.L_62 - .L_61)
	.align		4
.L_61:
        /*0070*/ 	.word	index@(_ZN3cub18CUB_300001_SM_10006detail9transform16transform_kernelINS2_10policy_hubILb1EN4cuda3std3__45tupleIJN6thrust24THRUST_300001_SM_1000_NS6detail15normal_iteratorINSA_10device_ptrIfEEEESF_EEEE10policy1000Ei10saxpy_funcSF_JPfSK_EEEvT0_iT1_T2_DpNS2_10kernel_argIT3_EE)
        /*0074*/ 	.word	0x00000000


	//----- nvinfo : EIATTR_REGCOUNT
	.align		4
.L_62:
        /*0078*/ 	.byte	0x04, 0x2f
        /*007a*/ 	.short	(.L_64 - .L_63)
	.align		4
.L_63:
        /*007c*/ 	.word	index@(_ZN3cub18CUB_300001_SM_10006detail9transform16transform_kernelINS2_10policy_hubILb1EN4cuda3std3__45tupleIJN6thrust24THRUST_300001_SM_1000_NS6detail15normal_iteratorINSA_10device_ptrIfEEEESF_EEEE10policy1000El10saxpy_funcSF_JPfSK_EEEvT0_iT1_T2_DpNS2_10kernel_argIT3_EE)
        /*0080*/ 	.word	0x00000020


	//----- nvinfo : EIATTR_FRAME_SIZE
	.align		4
.L_64:
        /*0084*/ 	.byte	0x04, 0x11
        /*0086*/ 	.short	(.L_66 - .L_65)
	.align		4
.L_65:
        /*0088*/ 	.word	index@(_ZN3cub18CUB_300001_SM_10006detail9transform16transform_kernelINS2_10policy_hubILb1EN4cuda3std3__45tupleIJN6thrust24THRUST_300001_SM_1000_NS6detail15normal_iteratorINSA_10device_ptrIfEEEESF_EEEE10policy1000El10saxpy_funcSF_JPfSK_EEEvT0_iT1_T2_DpNS2_10kernel_argIT3_EE)
        /*008c*/ 	.word	0x00000000


	//----- nvinfo : EIATTR_MIN_STACK_SIZE
	.align		4
.L_66:
        /*0090*/ 	.byte	0x04, 0x12
        /*0092*/ 	.short	(.L_68 - .L_67)
	.align		4
.L_67:
        /*0094*/ 	.word	index@(_ZN3cub18CUB_300001_SM_10006detail9transform16transform_kernelINS2_10policy_hubILb1EN4cuda3std3__45tupleIJN6thrust24THRUST_300001_SM_1000_NS6detail15normal_iteratorINSA_10device_ptrIfEEEESF_EEEE10policy1000El10saxpy_funcSF_JPfSK_EEEvT0_iT1_T2_DpNS2_10kernel_argIT3_EE)
        /*0098*/ 	.word	0x00000000


	//----- nvinfo : EIATTR_MIN_STACK_SIZE
	.align		4
.L_68:
        /*009c*/ 	.byte	0x04, 0x12
        /*009e*/ 	.short	(.L_70 - .L_69)
	.align		4
.L_69:
        /*00a0*/ 	.word	index@(_ZN3cub18CUB_300001_SM_10006detail9transform16transform_kernelINS2_10policy_hubILb1EN4cuda3std3__45tupleIJN6thrust24THRUST_300001_SM_1000_NS6detail15normal_iteratorINSA_10device_ptrIfEEEESF_EEEE10policy1000Ei10saxpy_funcSF_JPfSK_EEEvT0_iT1_T2_DpNS2_10kernel_argIT3_EE)
        /*00a4*/ 	.word	0x00000000


	//----- nvinfo : EIATTR_MIN_STACK_SIZE
	.align		4
.L_70:
        /*00a8*/ 	.byte	0x04, 0x12
        /*00aa*/ 	.short	(.L_72 - .L_71)
	.align		4
.L_71:
        /*00ac*/ 	.word	index@(_ZN3cub18CUB_300001_SM_10006detail8for_each13static_kernelINS2_12policy_hub_t12policy_500_tElN6thrust24THRUST_300001_SM_1000_NS8cuda_cub6__fill7functorINS7_6detail15normal_iteratorINS7_10device_ptrIfEEEEfEEEEvT0_T1_)
        /*00b0*/ 	.word	0x00000000


	//----- nvinfo : EIATTR_MIN_STACK_SIZE
	.align		4
.L_72:
        /*00b4*/ 	.byte	0x04, 0x12
        /*00b6*/ 	.short	(.L_74 - .L_73)
	.align		4
.L_73:
        /*00b8*/ 	.word	index@(_ZN3cub18CUB_300001_SM_10006detail8for_each13static_kernelINS2_12policy_hub_t12policy_500_tEmN6thrust24THRUST_300001_SM_1000_NS8cuda_cub20__uninitialized_fill7functorINS7_10device_ptrIfEEfEEEEvT0_T1_)
        /*00bc*/ 	.word	0x00000000


	//----- nvinfo : EIATTR_MIN_STACK_SIZE
	.align		4
.L_74:
        /*00c0*/ 	.byte	0x04, 0x12
        /*00c2*/ 	.short	(.L_76 - .L_75)
	.align		4
.L_75:
        /*00c4*/ 	.word	index@(_ZN3cub18CUB_300001_SM_10006detail8for_each13static_kernelINS2_12policy_hub_t12policy_500_tEmN6thrust24THRUST_300001_SM_1000_NS8cuda_cub6__fill7functorINS7_6detail15normal_iteratorINS7_10device_ptrIfEEEEfEEEEvT0_T1_)
        /*00c8*/ 	.word	0x00000000


	//----- nvinfo : EIATTR_MIN_STACK_SIZE
	.align		4
.L_76:
        /*00cc*/ 	.byte	0x04, 0x12
        /*00ce*/ 	.short	(.L_78 - .L_77)
	.align		4
.L_77:
        /*00d0*/ 	.word	index@(_ZN3cub18CUB_300001_SM_10006detail11EmptyKernelIvEEvv)
        /*00d4*/ 	.word	0x00000000
.L_78:


//--------------------- .nv.compat                --------------------------
	.section	.nv.compat,"",@"SHT_CUDA_COMPAT_INFO"
	.align	4
        /*0000*/ 	.byte	0x02, 0x09, 0x00, 0x00, 0x02, 0x02, 0x01, 0x00, 0x02, 0x05, 0x05, 0x00, 0x03, 0x07, 0x01, 0x01
        /*0010*/ 	.byte	0x02, 0x03, 0x00, 0x00, 0x02, 0x06, 0x01, 0x00, 0x04, 0x0b, 0x08, 0x00, 0x09, 0x00, 0x00, 0x00
        /*0020*/ 	.byte	0x00, 0x00, 0x00, 0x00


//--------------------- .nv.info._ZN3cub18CUB_300001_SM_10006detail9transform16transform_kernelINS2_10policy_hubILb1EN4cuda3std3__45tupleIJN6thrust24THRUST_300001_SM_1000_NS6detail15normal_iteratorINSA_10device_ptrIfEEEESF_EEEE10policy1000El10saxpy_funcSF_JPfSK_EEEvT0_iT1_T2_DpNS2_10kernel_argIT3_EE --------------------------
	.section	.nv.info._ZN3cub18CUB_300001_SM_10006detail9transform16transform_kernelINS2_10policy_hubILb1EN4cuda3std3__45tupleIJN6thrust24THRUST_300001_SM_1000_NS6detail15normal_iteratorINSA_10device_ptrIfEEEESF_EEEE10policy1000El10saxpy_funcSF_JPfSK_EEEvT0_iT1_T2_DpNS2_10kernel_argIT3_EE,"",@"SHT_CUDA_INFO"
	.sectionflags	@""
	.align	4


	//----- nvinfo : EIATTR_CUDA_API_VERSION
	.align		4
        /*0000*/ 	.byte	0x04, 0x37
        /*0002*/ 	.short	(.L_80 - .L_79)
.L_79:
        /*0004*/ 	.word	0x00000082


	//----- nvinfo : EIATTR_KPARAM_INFO
	.align		4
.L_80:
        /*0008*/ 	.byte	0x04, 0x17
        /*000a*/ 	.short	(.L_82 - .L_81)
.L_81:
        /*000c*/ 	.word	0x00000000
        /*0010*/ 	.short	0x0005
        /*0012*/ 	.short	0x0028
        /*0014*/ 	.byte	0x00, 0xf0, 0x41, 0x00


	//----- nvinfo : EIATTR_KPARAM_INFO
	.align		4
.L_82:
        /*0018*/ 	.byte	0x04, 0x17
        /*001a*/ 	.short	(.L_84 - .L_83)
.L_83:
        /*001c*/ 	.word	0x00000000
        /*0020*/ 	.short	0x0004
        /*0022*/ 	.short	0x0018
        /*0024*/ 	.byte	0x00, 0xf0, 0x41, 0x00


	//----- nvinfo : EIATTR_KPARAM_INFO
	.align		4
.L_84:
        /*0028*/ 	.byte	0x04, 0x17
        /*002a*/ 	.short	(.L_86 - .L_85)
.L_85:
        /*002c*/ 	.word	0x00000000
        /*0030*/ 	.short	0x0003
        /*0032*/ 	.short	0x0010
        /*0034*/ 	.byte	0x00, 0xf0, 0x21, 0x00


	//----- nvinfo : EIATTR_KPARAM_INFO
	.align		4
.L_86:
        /*0038*/ 	.byte	0x04, 0x17
        /*003a*/ 	.short	(.L_88 - .L_87)
.L_87:
        /*003c*/ 	.word	0x00000000
        /*0040*/ 	.short	0x0002
        /*0042*/ 	.short	0x000c
        /*0044*/ 	.byte	0x00, 0xf0, 0x11, 0x00


	//----- nvinfo : EIATTR_KPARAM_INFO
	.align		4
.L_88:
        /*0048*/ 	.byte	0x04, 0x17
        /*004a*/ 	.short	(.L_90 - .L_89)
.L_89:
        /*004c*/ 	.word	0x00000000
        /*0050*/ 	.short	0x0001
        /*0052*/ 	.short	0x0008
        /*0054*/ 	.byte	0x00, 0xf0, 0x11, 0x00


	//----- nvinfo : EIATTR_KPARAM_INFO
	.align		4
.L_90:
        /*0058*/ 	.byte	0x04, 0x17
        /*005a*/ 	.short	(.L_92 - .L_91)
.L_91:
        /*005c*/ 	.word	0x00000000
        /*0060*/ 	.short	0x0000
        /*0062*/ 	.short	0x0000
        /*0064*/ 	.byte	0x00, 0xf0, 0x21, 0x00


	//----- nvinfo : EIATTR_SPARSE_MMA_MASK
	.align		4
.L_92:
        /*0068*/ 	.byte	0x03, 0x50
        /*006a*/ 	.short	0x0000


	//----- nvinfo : EIATTR_MAXREG_COUNT
	.align		4
        /*006c*/ 	.byte	0x03, 0x1b
        /*006e*/ 	.short	0x00ff


	//----- nvinfo : EIATTR_MERCURY_ISA_VERSION
	.align		4
        /*0070*/ 	.byte	0x03, 0x5f
        /*0072*/ 	.short	0x0101


	//----- nvinfo : EIATTR_VRC_CTA_INIT_COUNT
	.align		4
        /*0074*/ 	.byte	0x02, 0x4a
	.zero		1
	.zero		1


	//----- nvinfo : EIATTR_EXIT_INSTR_OFFSETS
	.align		4
        /*0078*/ 	.byte	0x04, 0x1c
        /*007a*/ 	.short	(.L_94 - .L_93)


	//   ....[0]....
.L_93:
        /*007c*/ 	.word	0x000003e0


	//   ....[1]....
        /*0080*/ 	.word	0x00000c90


	//   ....[2]....
        /*0084*/ 	.word	0x00000f80


	//   ....[3]....
        /*0088*/ 	.word	0x00001120


	//   ....[4]....
        /*008c*/ 	.word	0x00001150


	//   ....[5]....
        /*0090*/ 	.word	0x000011e0


	//   ....[6]....
        /*0094*/ 	.word	0x00001200


	//   ....[7]....
        /*0098*/ 	.word	0x000016d0


	//   ....[8]....
        /*009c*/ 	.word	0x00001930


	//   ....[9]....
        /*00a0*/ 	.word	0x00001a60


	//   ....[10]....
        /*00a4*/ 	.word	0x00001b00


	//----- nvinfo : EIATTR_MAX_THREADS
	.align		4
.L_94:
        /*00a8*/ 	.byte	0x04, 0x05
        /*00aa*/ 	.short	(.L_96 - .L_95)
.L_95:
        /*00ac*/ 	.word	0x00000080
        /*00b0*/ 	.word	0x00000001
        /*00b4*/ 	.word	0x00000001


	//----- nvinfo : EIATTR_CRS_STACK_SIZE
	.align		4
.L_96:
        /*00b8*/ 	.byte	0x04, 0x1e
        /*00ba*/ 	.short	(.L_98 - .L_97)
.L_97:
        /*00bc*/ 	.word	0x00000000


	//----- nvinfo : EIATTR_CBANK_PARAM_SIZE
	.align		4
.L_98:
        /*00c0*/ 	.byte	0x03, 0x19
        /*00c2*/ 	.short	0x0038


	//----- nvinfo : EIATTR_PARAM_CBANK
	.align		4
        /*00c4*/ 	.byte	0x04, 0x0a
        /*00c6*/ 	.short	(.L_100 - .L_99)
	.align		4
.L_99:
        /*00c8*/ 	.word	index@(.nv.constant0._ZN3cub18CUB_300001_SM_10006detail9transform16transform_kernelINS2_10policy_hubILb1EN4cuda3std3__45tupleIJN6thrust24THRUST_300001_SM_1000_NS6detail15normal_iteratorINSA_10device_ptrIfEEEESF_EEEE10policy1000El10saxpy_funcSF_JPfSK_EEEvT0_iT1_T2_DpNS2_10kernel_argIT3_EE)
        /*00cc*/ 	.short	0x0380
        /*00ce*/ 	.short	0x0038


	//----- nvinfo : EIATTR_SW_WAR
	.align		4
.L_100:
        /*00d0*/ 	.byte	0x04, 0x36
        /*00d2*/ 	.short	(.L_102 - .L_101)
.L_101:
        /*00d4*/ 	.word	0x00000008
.L_102:


//--------------------- .nv.info._ZN3cub18CUB_300001_SM_10006detail9transform16transform_kernelINS2_10policy_hubILb1EN4cuda3std3__45tupleIJN6thrust24THRUST_300001_SM_1000_NS6detail15normal_iteratorINSA_10device_ptrIfEEEESF_EEEE10policy1000Ei10saxpy_funcSF_JPfSK_EEEvT0_iT1_T2_DpNS2_10kernel_argIT3_EE --------------------------
	.section	.nv.info._ZN3cub18CUB_300001_SM_10006detail9transform16transform_kernelINS2_10policy_hubILb1EN4cuda3std3__45tupleIJN6thrust24THRUST_300001_SM_1000_NS6detail15normal_iteratorINSA_10device_ptrIfEEEESF_EEEE10policy1000Ei10saxpy_funcSF_JPfSK_EEEvT0_iT1_T2_DpNS2_10kernel_argIT3_EE,"",@"SHT_CUDA_INFO"
	.sectionflags	@""
	.align	4


	//----- nvinfo : EIATTR_CUDA_API_VERSION
	.align		4
        /*0000*/ 	.byte	0x04, 0x37
        /*0002*/ 	.short	(.L_104 - .L_103)
.L_103:
        /*0004*/ 	.word	0x00000082


	//----- nvinfo : EIATTR_KPARAM_INFO
	.align		4
.L_104:
        /*0008*/ 	.byte	0x04, 0x17
        /*000a*/ 	.short	(.L_106 - .L_105)
.L_105:
        /*000c*/ 	.word	0x00000000
        /*0010*/ 	.short	0x0005
        /*0012*/ 	.short	0x0028
        /*0014*/ 	.byte	0x00, 0xf0, 0x41, 0x00


	//----- nvinfo : EIATTR_KPARAM_INFO
	.align		4
.L_106:
        /*0018*/ 	.byte	0x04, 0x17
        /*001a*/ 	.short	(.L_108 - .L_107)
.L_107:
        /*001c*/ 	.word	0x00000000
        /*0020*/ 	.short	0x0004
        /*0022*/ 	.short	0x0018
        /*0024*/ 	.byte	0x00, 0xf0, 0x41, 0x00


	//----- nvinfo : EIATTR_KPARAM_INFO
	.align		4
.L_108:
        /*0028*/ 	.byte	0x04, 0x17
        /*002a*/ 	.short	(.L_110 - .L_109)
.L_109:
        /*002c*/ 	.word	0x00000000
        /*0030*/ 	.short	0x0003
        /*0032*/ 	.short	0x0010
        /*0034*/ 	.byte	0x00, 0xf0, 0x21, 0x00


	//----- nvinfo : EIATTR_KPARAM_INFO
	.align		4
.L_110:
        /*0038*/ 	.byte	0x04, 0x17
        /*003a*/ 	.short	(.L_112 - .L_111)
.L_111:
        /*003c*/ 	.word	0x00000000
        /*0040*/ 	.short	0x0002
        /*0042*/ 	.short	0x0008
        /*0044*/ 	.byte	0x00, 0xf0, 0x11, 0x00


	//----- nvinfo : EIATTR_KPARAM_INFO
	.align		4
.L_112:
        /*0048*/ 	.byte	0x04, 0x17
        /*004a*/ 	.short	(.L_114 - .L_113)
.L_113:
        /*004c*/ 	.word	0x00000000
        /*0050*/ 	.short	0x0001
        /*0052*/ 	.short	0x0004
        /*0054*/ 	.byte	0x00, 0xf0, 0x11, 0x00


	//----- nvinfo : EIATTR_KPARAM_INFO
	.align		4
.L_114:
        /*0058*/ 	.byte	0x04, 0x17
        /*005a*/ 	.short	(.L_116 - .L_115)
.L_115:
        /*005c*/ 	.word	0x00000000
        /*0060*/ 	.short	0x0000
        /*0062*/ 	.short	0x0000
        /*0064*/ 	.byte	0x00, 0xf0, 0x11, 0x00


	//----- nvinfo : EIATTR_SPARSE_MMA_MASK
	.align		4
.L_116:
        /*0068*/ 	.byte	0x03, 0x50
        /*006a*/ 	.short	0x0000


	//----- nvinfo : EIATTR_MAXREG_COUNT
	.align		4
        /*006c*/ 	.byte	0x03, 0x1b
        /*006e*/ 	.short	0x00ff


	//----- nvinfo : EIATTR_MERCURY_ISA_VERSION
	.align		4
        /*0070*/ 	.byte	0x03, 0x5f
        /*0072*/ 	.short	0x0101


	//----- nvinfo : EIATTR_VRC_CTA_INIT_COUNT
	.align		4
        /*0074*/ 	.byte	0x02, 0x4a
	.zero		1
	.zero		1


	//----- nvinfo : EIATTR_EXIT_INSTR_OFFSETS
	.align		4
        /*0078*/ 	.byte	0x04, 0x1c
        /*007a*/ 	.short	(.L_118 - .L_117)


	//   ....[0]....
.L_117:
        /*007c*/ 	.word	0x000002f0


	//   ....[1]....
        /*0080*/ 	.word	0x00000800


	//   ....[2]....
        /*0084*/ 	.word	0x00000a60


	//   ....[3]....
        /*0088*/ 	.word	0x00000ba0


	//   ....[4]....
        /*008c*/ 	.word	0x00000c50


	//   ....[5]....
        /*0090*/ 	.word	0x00000c80


	//   ....[6]....
        /*0094*/ 	.word	0x00001200


	//   ....[7]....
        /*0098*/ 	.word	0x00001530


	//   ....[8]....
        /*009c*/ 	.word	0x000016f0


	//   ....[9]....
        /*00a0*/ 	.word	0x00001720


	//   ....[10]....
        /*00a4*/ 	.word	0x000017c0


	//----- nvinfo : EIATTR_MAX_THREADS
	.align		4
.L_118:
        /*00a8*/ 	.byte	0x04, 0x05
        /*00aa*/ 	.short	(.L_120 - .L_119)
.L_119:
        /*00ac*/ 	.word	0x00000080
        /*00b0*/ 	.word	0x00000001
        /*00b4*/ 	.word	0x00000001


	//----- nvinfo : EIATTR_CRS_STACK_SIZE
	.align		4
.L_120:
        /*00b8*/ 	.byte	0x04, 0x1e
        /*00ba*/ 	.short	(.L_122 - .L_121)
.L_121:
        /*00bc*/ 	.word	0x00000000


	//----- nvinfo : EIATTR_CBANK_PARAM_SIZE
	.align		4
.L_122:
        /*00c0*/ 	.byte	0x03, 0x19
        /*00c2*/ 	.short	0x0038


	//----- nvinfo : EIATTR_PARAM_CBANK
	.align		4
        /*00c4*/ 	.byte	0x04, 0x0a
        /*00c6*/ 	.short	(.L_124 - .L_123)
	.align		4
.L_123:
        /*00c8*/ 	.word	index@(.nv.constant0._ZN3cub18CUB_300001_SM_10006detail9transform16transform_kernelINS2_10policy_hubILb1EN4cuda3std3__45tupleIJN6thrust24THRUST_300001_SM_1000_NS6detail15normal_iteratorINSA_10device_ptrIfEEEESF_EEEE10policy1000Ei10saxpy_funcSF_JPfSK_EEEvT0_iT1_T2_DpNS2_10kernel_argIT3_EE)
        /*00cc*/ 	.short	0x0380
        /*00ce*/ 	.short	0x0038


	//----- nvinfo : EIATTR_SW_WAR
	.align		4
.L_124:
        /*00d0*/ 	.byte	0x04, 0x36
        /*00d2*/ 	.short	(.L_126 - .L_125)
.L_125:
        /*00d4*/ 	.word	0x00000008
.L_126:


//--------------------- .nv.info._ZN3cub18CUB_300001_SM_10006detail8for_each13static_kernelINS2_12policy_hub_t12policy_500_tElN6thrust24THRUST_300001_SM_1000_NS8cuda_cub6__fill7functorINS7_6detail15normal_iteratorINS7_10device_ptrIfEEEEfEEEEvT0_T1_ --------------------------
	.section	.nv.info._ZN3cub18CUB_300001_SM_10006detail8for_each13static_kernelINS2_12policy_hub_t12policy_500_tElN6thrust24THRUST_300001_SM_1000_NS8cuda_cub6__fill7functorINS7_6detail15normal_iteratorINS7_10device_ptrIfEEEEfEEEEvT0_T1_,"",@"SHT_CUDA_INFO"
	.sectionflags	@""
	.align	4


	//----- nvinfo : EIATTR_CUDA_API_VERSION
	.align		4
        /*0000*/ 	.byte	0x04, 0x37
        /*0002*/ 	.short	(.L_128 - .L_127)
.L_127:
        /*0004*/ 	.word	0x00000082


	//----- nvinfo : EIATTR_KPARAM_INFO
	.align		4
.L_128:
        /*0008*/ 	.byte	0x04, 0x17
        /*000a*/ 	.short	(.L_130 - .L_129)
.L_129:
        /*000c*/ 	.word	0x00000000
        /*0010*/ 	.short	0x0001
        /*0012*/ 	.short	0x0008
        /*0014*/ 	.byte	0x00, 0xf0, 0x41, 0x00


	//----- nvinfo : EIATTR_KPARAM_INFO
	.align		4
.L_130:
        /*0018*/ 	.byte	0x04, 0x17
        /*001a*/ 	.short	(.L_132 - .L_131)
.L_131:
        /*001c*/ 	.word	0x00000000
        /*0020*/ 	.short	0x0000
        /*0022*/ 	.short	0x0000
        /*0024*/ 	.byte	0x00, 0xf0, 0x21, 0x00


	//----- nvinfo : EIATTR_SPARSE_MMA_MASK
	.align		4
.L_132:
        /*0028*/ 	.byte	0x03, 0x50
        /*002a*/ 	.short	0x0000


	//----- nvinfo : EIATTR_MAXREG_COUNT
	.align		4
        /*002c*/ 	.byte	0x03, 0x1b
        /*002e*/ 	.short	0x00ff


	//----- nvinfo : EIATTR_MERCURY_ISA_VERSION
	.align		4
        /*0030*/ 	.byte	0x03, 0x5f
        /*0032*/ 	.short	0x0101


	//----- nvinfo : EIATTR_VRC_CTA_INIT_COUNT
	.align		4
        /*0034*/ 	.byte	0x02, 0x4a
	.zero		1
	.zero		1


	//----- nvinfo : EIATTR_EXIT_INSTR_OFFSETS
	.align		4
        /*0038*/ 	.byte	0x04, 0x1c
        /*003a*/ 	.short	(.L_134 - .L_133)


	//   ....[0]....
.L_133:
        /*003c*/ 	.word	0x00000130


	//   ....[1]....
        /*0040*/ 	.word	0x00000240


	//   ....[2]....
        /*0044*/ 	.word	0x00000270


	//----- nvinfo : EIATTR_MAX_THREADS
	.align		4
.L_134:
        /*0048*/ 	.byte	0x04, 0x05
        /*004a*/ 	.short	(.L_136 - .L_135)
.L_135:
        /*004c*/ 	.word	0x00000100
        /*0050*/ 	.word	0x00000001
        /*0054*/ 	.word	0x00000001


	//----- nvinfo : EIATTR_CBANK_PARAM_SIZE
	.align		4
.L_136:
        /*0058*/ 	.byte	0x03, 0x19
        /*005a*/ 	.short	0x0018


	//----- nvinfo : EIATTR_PARAM_CBANK
	.align		4
        /*005c*/ 	.byte	0x04, 0x0a
        /*005e*/ 	.short	(.L_138 - .L_137)
	.align		4
.L_137:
        /*0060*/ 	.word	index@(.nv.constant0._ZN3cub18CUB_300001_SM_10006detail8for_each13static_kernelINS2_12policy_hub_t12policy_500_tElN6thrust24THRUST_300001_SM_1000_NS8cuda_cub6__fill7functorINS7_6detail15normal_iteratorINS7_10device_ptrIfEEEEfEEEEvT0_T1_)
        /*0064*/ 	.short	0x0380
        /*0066*/ 	.short	0x0018


	//----- nvinfo : EIATTR_SW_WAR
	.align		4
.L_138:
        /*0068*/ 	.byte	0x04, 0x36
        /*006a*/ 	.short	(.L_140 - .L_139)
.L_139:
        /*006c*/ 	.word	0x00000008
.L_140:


//--------------------- .nv.info._ZN3cub18CUB_300001_SM_10006detail8for_each13static_kernelINS2_12policy_hub_t12policy_500_tEmN6thrust24THRUST_300001_SM_1000_NS8cuda_cub20__uninitialized_fill7functorINS7_10device_ptrIfEEfEEEEvT0_T1_ --------------------------
	.section	.nv.info._ZN3cub18CUB_300001_SM_10006detail8for_each13static_kernelINS2_12policy_hub_t12policy_500_tEmN6thrust24THRUST_300001_SM_1000_NS8cuda_cub20__uninitialized_fill7functorINS7_10device_ptrIfEEfEEEEvT0_T1_,"",@"SHT_CUDA_INFO"
	.sectionflags	@""
	.align	4


	//----- nvinfo : EIATTR_CUDA_API_VERSION
	.align		4
        /*0000*/ 	.byte	0x04, 0x37
        /*0002*/ 	.short	(.L_142 - .L_141)
.L_141:
        /*0004*/ 	.word	0x00000082


	//----- nvinfo : EIATTR_KPARAM_INFO
	.align		4
.L_142:
        /*0008*/ 	.byte	0x04, 0x17
        /*000a*/ 	.short	(.L_144 - .L_143)
.L_143:
        /*000c*/ 	.word	0x00000000
        /*0010*/ 	.short	0x0001
        /*0012*/ 	.short	0x0008
        /*0014*/ 	.byte	0x00, 0xf0, 0x41, 0x00


	//----- nvinfo : EIATTR_KPARAM_INFO
	.align		4
.L_144:
        /*0018*/ 	.byte	0x04, 0x17
        /*001a*/ 	.short	(.L_146 - .L_145)
.L_145:
        /*001c*/ 	.word	0x00000000
        /*0020*/ 	.short	0x0000
        /*0022*/ 	.short	0x0000
        /*0024*/ 	.byte	0x00, 0xf0, 0x21, 0x00


	//----- nvinfo : EIATTR_SPARSE_MMA_MASK
	.align		4
.L_146:
        /*0028*/ 	.byte	0x03, 0x50
        /*002a*/ 	.short	0x0000


	//----- nvinfo : EIATTR_MAXREG_COUNT
	.align		4
        /*002c*/ 	.byte	0x03, 0x1b
        /*002e*/ 	.short	0x00ff


	//----- nvinfo : EIATTR_MERCURY_ISA_VERSION
	.align		4
        /*0030*/ 	.byte	0x03, 0x5f
        /*0032*/ 	.short	0x0101


	//----- nvinfo : EIATTR_VRC_CTA_INIT_COUNT
	.align		4
        /*0034*/ 	.byte	0x02, 0x4a
	.zero		1
	.zero		1


	//----- nvinfo : EIATTR_EXIT_INSTR_OFFSETS
	.align		4
        /*0038*/ 	.byte	0x04, 0x1c
        /*003a*/ 	.short	(.L_148 - .L_147)


	//   ....[0]....
.L_147:
        /*003c*/ 	.word	0x00000130


	//   ....[1]....
        /*0040*/ 	.word	0x00000230


	//   ....[2]....
        /*0044*/ 	.word	0x00000260


	//----- nvinfo : EIATTR_MAX_THREADS
	.align		4
.L_148:
        /*0048*/ 	.byte	0x04, 0x05
        /*004a*/ 	.short	(.L_150 - .L_149)
.L_149:
        /*004c*/ 	.word	0x00000100
        /*0050*/ 	.word	0x00000001
        /*0054*/ 	.word	0x00000001


	//----- nvinfo : EIATTR_CBANK_PARAM_SIZE
	.align		4
.L_150:
        /*0058*/ 	.byte	0x03, 0x19
        /*005a*/ 	.short	0x0018


	//----- nvinfo : EIATTR_PARAM_CBANK
	.align		4
        /*005c*/ 	.byte	0x04, 0x0a
        /*005e*/ 	.short	(.L_152 - .L_151)
	.align		4
.L_151:
        /*0060*/ 	.word	index@(.nv.constant0._ZN3cub18CUB_300001_SM_10006detail8for_each13static_kernelINS2_12policy_hub_t12policy_500_tEmN6thrust24THRUST_300001_SM_1000_NS8cuda_cub20__uninitialized_fill7functorINS7_10device_ptrIfEEfEEEEvT0_T1_)
        /*0064*/ 	.short	0x0380
        /*0066*/ 	.short	0x0018


	//----- nvinfo : EIATTR_SW_WAR
	.align		4
.L_152:
        /*0068*/ 	.byte	0x04, 0x36
        /*006a*/ 	.short	(.L_154 - .L_153)
.L_153:
        /*006c*/ 	.word	0x00000008
.L_154:


//--------------------- .nv.info._ZN3cub18CUB_300001_SM_10006detail8for_each13static_kernelINS2_12policy_hub_t12policy_500_tEmN6thrust24THRUST_300001_SM_1000_NS8cuda_cub6__fill7functorINS7_6detail15normal_iteratorINS7_10device_ptrIfEEEEfEEEEvT0_T1_ --------------------------
	.section	.nv.info._ZN3cub18CUB_300001_SM_10006detail8for_each13static_kernelINS2_12policy_hub_t12policy_500_tEmN6thrust24THRUST_300001_SM_1000_NS8cuda_cub6__fill7functorINS7_6detail15normal_iteratorINS7_10device_ptrIfEEEEfEEEEvT0_T1_,"",@"SHT_CUDA_INFO"
	.sectionflags	@""
	.align	4


	//----- nvinfo : EIATTR_CUDA_API_VERSION
	.align		4
        /*0000*/ 	.byte	0x04, 0x37
        /*0002*/ 	.short	(.L_156 - .L_155)
.L_155:
        /*0004*/ 	.word	0x00000082


	//----- nvinfo : EIATTR_KPARAM_INFO
	.align		4
.L_156:
        /*0008*/ 	.byte	0x04, 0x17
        /*000a*/ 	.short	(.L_158 - .L_157)
.L_157:
        /*000c*/ 	.word	0x00000000
        /*0010*/ 	.short	0x0001
        /*0012*/ 	.short	0x0008
        /*0014*/ 	.byte	0x00, 0xf0, 0x41, 0x00


	//----- nvinfo : EIATTR_KPARAM_INFO
	.align		4
.L_158:
        /*0018*/ 	.byte	0x04, 0x17
        /*001a*/ 	.short	(.L_160 - .L_159)
.L_159:
        /*001c*/ 	.word	0x00000000
        /*0020*/ 	.short	0x0000
        /*0022*/ 	.short	0x0000
        /*0024*/ 	.byte	0x00, 0xf0, 0x21, 0x00


	//----- nvinfo : EIATTR_SPARSE_MMA_MASK
	.align		4
.L_160:
        /*0028*/ 	.byte	0x03, 0x50
        /*002a*/ 	.short	0x0000


	//----- nvinfo : EIATTR_MAXREG_COUNT
	.align		4
        /*002c*/ 	.byte	0x03, 0x1b
        /*002e*/ 	.short	0x00ff


	//----- nvinfo : EIATTR_MERCURY_ISA_VERSION
	.align		4
        /*0030*/ 	.byte	0x03, 0x5f
        /*0032*/ 	.short	0x0101


	//----- nvinfo : EIATTR_VRC_CTA_INIT_COUNT
	.align		4
        /*0034*/ 	.byte	0x02, 0x4a
	.zero		1
	.zero		1


	//----- nvinfo : EIATTR_EXIT_INSTR_OFFSETS
	.align		4
        /*0038*/ 	.byte	0x04, 0x1c
        /*003a*/ 	.short	(.L_162 - .L_161)


	//   ....[0]....
.L_161:
        /*003c*/ 	.word	0x00000130


	//   ....[1]....
        /*0040*/ 	.word	0x00000230


	//   ....[2]....
        /*0044*/ 	.word	0x00000260


	//----- nvinfo : EIATTR_MAX_THREADS
	.align		4
.L_162:
        /*0048*/ 	.byte	0x04, 0x05
        /*004a*/ 	.short	(.L_164 - .L_163)
.L_163:
        /*004c*/ 	.word	0x00000100
        /*0050*/ 	.word	0x00000001
        /*0054*/ 	.word	0x00000001


	//----- nvinfo : EIATTR_CBANK_PARAM_SIZE
	.align		4
.L_164:
        /*0058*/ 	.byte	0x03, 0x19
        /*005a*/ 	.short	0x0018


	//----- nvinfo : EIATTR_PARAM_CBANK
	.align		4
        /*005c*/ 	.byte	0x04, 0x0a
        /*005e*/ 	.short	(.L_166 - .L_165)
	.align		4
.L_165:
        /*0060*/ 	.word	index@(.nv.constant0._ZN3cub18CUB_300001_SM_10006detail8for_each13static_kernelINS2_12policy_hub_t12policy_500_tEmN6thrust24THRUST_300001_SM_1000_NS8cuda_cub6__fill7functorINS7_6detail15normal_iteratorINS7_10device_ptrIfEEEEfEEEEvT0_T1_)
        /*0064*/ 	.short	0x0380
        /*0066*/ 	.short	0x0018


	//----- nvinfo : EIATTR_SW_WAR
	.align		4
.L_166:
        /*0068*/ 	.byte	0x04, 0x36
        /*006a*/ 	.short	(.L_168 - .L_167)
.L_167:
        /*006c*/ 	.word	0x00000008
.L_168:


//--------------------- .nv.info._ZN3cub18CUB_300001_SM_10006detail11EmptyKernelIvEEvv --------------------------
	.section	.nv.info._ZN3cub18CUB_300001_SM_10006detail11EmptyKernelIvEEvv,"",@"SHT_CUDA_INFO"
	.sectionflags	@""
	.align	4


	//----- nvinfo : EIATTR_CUDA_API_VERSION
	.align		4
        /*0000*/ 	.byte	0x04, 0x37
        /*0002*/ 	.short	(.L_170 - .L_169)
.L_169:
        /*0004*/ 	.word	0x00000082


	//----- nvinfo : EIATTR_SPARSE_MMA_MASK
	.align		4
.L_170:
        /*0008*/ 	.byte	0x03, 0x50
        /*000a*/ 	.short	0x0000


	//----- nvinfo : EIATTR_MAXREG_COUNT
	.align		4
        /*000c*/ 	.byte	0x03, 0x1b
        /*000e*/ 	.short	0x00ff


	//----- nvinfo : EIATTR_MERCURY_ISA_VERSION
	.align		4
        /*0010*/ 	.byte	0x03, 0x5f
        /*0012*/ 	.short	0x0101


	//----- nvinfo : EIATTR_VRC_CTA_INIT_COUNT
	.align		4
        /*0014*/ 	.byte	0x02, 0x4a
	.zero		1
	.zero		1


	//----- nvinfo : EIATTR_EXIT_INSTR_OFFSETS
	.align		4
        /*0018*/ 	.byte	0x04, 0x1c
        /*001a*/ 	.short	(.L_172 - .L_171)


	//   ....[0]....
.L_171:
        /*001c*/ 	.word	0x00000010


	//----- nvinfo : EIATTR_SW_WAR
	.align		4
.L_172:
        /*0020*/ 	.byte	0x04, 0x36
        /*0022*/ 	.short	(.L_174 - .L_173)
.L_173:
        /*0024*/ 	.word	0x00000008
.L_174:


//--------------------- .nv.callgraph             --------------------------
	.section	.nv.callgraph,"",@"SHT_CUDA_CALLGRAPH"
	.align	4
	.sectionentsize	8
	.align		4
        /*0000*/ 	.word	0x00000000
	.align		4
        /*0004*/ 	.word	0xffffffff
	.align		4
        /*0008*/ 	.word	0x00000000
	.align		4
        /*000c*/ 	.word	0xfffffffe
	.align		4
        /*0010*/ 	.word	0x00000000
	.align		4
        /*0014*/ 	.word	0xfffffffd
	.align		4
        /*0018*/ 	.word	0x00000000
	.align		4
        /*001c*/ 	.word	0xfffffffc


//--------------------- .nv.constant4             --------------------------
	.section	.nv.constant4,"a",@progbits
	.align	8
	.align		8
.nv.constant4:
        /*0000*/ 	.dword	_ZN34_INTERNAL_78987b9c_4_k_cu_54babb5d4cuda3std3__45__cpo5beginE
	.align		8
        /*0008*/ 	.dword	_ZN34_INTERNAL_78987b9c_4_k_cu_54babb5d4cuda3std3__45__cpo3endE
	.align		8
        /*0010*/ 	.dword	_ZN34_INTERNAL_78987b9c_4_k_cu_54babb5d4cuda3std3__45__cpo6cbeginE
	.align		8
        /*0018*/ 	.dword	_ZN34_INTERNAL_78987b9c_4_k_cu_54babb5d4cuda3std3__45__cpo4cendE
	.align		8
        /*0020*/ 	.dword	_ZN34_INTERNAL_78987b9c_4_k_cu_54babb5d4cuda3std3__45__cpo6rbeginE
	.align		8
        /*0028*/ 	.dword	_ZN34_INTERNAL_78987b9c_4_k_cu_54babb5d4cuda3std3__45__cpo4rendE
	.align		8
        /*0030*/ 	.dword	_ZN34_INTERNAL_78987b9c_4_k_cu_54babb5d4cuda3std3__45__cpo7crbeginE
	.align		8
        /*0038*/ 	.dword	_ZN34_INTERNAL_78987b9c_4_k_cu_54babb5d4cuda3std3__45__cpo5crendE
	.align		8
        /*0040*/ 	.dword	_ZN34_INTERNAL_78987b9c_4_k_cu_54babb5d4cuda3std3__436_GLOBAL__N__78987b9c_4_k_cu_54babb5d6ignoreE
	.align		8
        /*0048*/ 	.dword	_ZN34_INTERNAL_78987b9c_4_k_cu_54babb5d4cuda3std3__419piecewise_constructE
	.align		8
        /*0050*/ 	.dword	_ZN34_INTERNAL_78987b9c_4_k_cu_54babb5d4cuda3std3__48in_placeE
	.align		8
        /*0058*/ 	.dword	_ZN34_INTERNAL_78987b9c_4_k_cu_54babb5d4cuda3std3__420unreachable_sentinelE
	.align		8
        /*0060*/ 	.dword	_ZN34_INTERNAL_78987b9c_4_k_cu_54babb5d4cuda3std3__47nulloptE
	.align		8
        /*0068*/ 	.dword	_ZN34_INTERNAL_78987b9c_4_k_cu_54babb5d4cuda3std3__48unexpectE
	.align		8
        /*0070*/ 	.dword	_ZN34_INTERNAL_78987b9c_4_k_cu_54babb5d4cuda3std6ranges3__45__cpo4swapE
	.align		8
        /*0078*/ 	.dword	_ZN34_INTERNAL_78987b9c_4_k_cu_54babb5d4cuda3std6ranges3__45__cpo9iter_moveE
	.align		8
        /*0080*/ 	.dword	_ZN34_INTERNAL_78987b9c_4_k_cu_54babb5d4cuda3std6ranges3__45__cpo5beginE
	.align		8
        /*0088*/ 	.dword	_ZN34_INTERNAL_78987b9c_4_k_cu_54babb5d4cuda3std6ranges3__45__cpo3endE
	.align		8
        /*0090*/ 	.dword	_ZN34_INTERNAL_78987b9c_4_k_cu_54babb5d4cuda3std6ranges3__45__cpo6cbeginE
	.align		8
        /*0098*/ 	.dword	_ZN34_INTERNAL_78987b9c_4_k_cu_54babb5d4cuda3std6ranges3__45__cpo4cendE
	.align		8
        /*00a0*/ 	.dword	_ZN34_INTERNAL_78987b9c_4_k_cu_54babb5d4cuda3std6ranges3__45__cpo7advanceE
	.align		8
        /*00a8*/ 	.dword	_ZN34_INTERNAL_78987b9c_4_k_cu_54babb5d4cuda3std6ranges3__45__cpo9iter_swapE
	.align		8
        /*00b0*/ 	.dword	_ZN34_INTERNAL_78987b9c_4_k_cu_54babb5d4cuda3std6ranges3__45__cpo4nextE
	.align		8
        /*00b8*/ 	.dword	_ZN34_INTERNAL_78987b9c_4_k_cu_54babb5d4cuda3std6ranges3__45__cpo4prevE
	.align		8
        /*00c0*/ 	.dword	_ZN34_INTERNAL_78987b9c_4_k_cu_54babb5d4cuda3std6ranges3__45__cpo4dataE
	.align		8
        /*00c8*/ 	.dword	_ZN34_INTERNAL_78987b9c_4_k_cu_54babb5d4cuda3std6ranges3__45__cpo5cdataE
	.align		8
        /*00d0*/ 	.dword	_ZN34_INTERNAL_78987b9c_4_k_cu_54babb5d4cuda3std6ranges3__45__cpo4sizeE
	.align		8
        /*00d8*/ 	.dword	_ZN34_INTERNAL_78987b9c_4_k_cu_54babb5d4cuda3std6ranges3__45__cpo5ssizeE
	.align		8
        /*00e0*/ 	.dword	_ZN34_INTERNAL_78987b9c_4_k_cu_54babb5d4cuda3std6ranges3__45__cpo8distanceE
	.align		8
        /*00e8*/ 	.dword	_ZN34_INTERNAL_78987b9c_4_k_cu_54babb5d6thrust24THRUST_300001_SM_1000_NS8cuda_cub3parE
	.align		8
        /*00f0*/ 	.dword	_ZN34_INTERNAL_78987b9c_4_k_cu_54babb5d6thrust24THRUST_300001_SM_1000_NS8cuda_cub10par_nosyncE
	.align		8
        /*00f8*/ 	.dword	_ZN34_INTERNAL_78987b9c_4_k_cu_54babb5d6thrust24THRUST_300001_SM_1000_NS6system6detail10sequential3seqE
	.align		8
        /*0100*/ 	.dword	_ZN34_INTERNAL_78987b9c_4_k_cu_54babb5d6thrust24THRUST_300001_SM_1000_NS12placeholders2_1E
	.align		8
        /*0108*/ 	.dword	_ZN34_INTERNAL_78987b9c_4_k_cu_54babb5d6thrust24THRUST_300001_SM_1000_NS12placeholders2_2E
	.align		8
        /*0110*/ 	.dword	_ZN34_INTERNAL_78987b9c_4_k_cu_54babb5d6thrust24THRUST_300001_SM_1000_NS12placeholders2_3E
	.align		8
        /*0118*/ 	.dword	_ZN34_INTERNAL_78987b9c_4_k_cu_54babb5d6thrust24THRUST_300001_SM_1000_NS12placeholders2_4E
	.align		8
        /*0120*/ 	.dword	_ZN34_INTERNAL_78987b9c_4_k_cu_54babb5d6thrust24THRUST_300001_SM_1000_NS12placeholders2_5E
	.align		8
        /*0128*/ 	.dword	_ZN34_INTERNAL_78987b9c_4_k_cu_54babb5d6thrust24THRUST_300001_SM_1000_NS12placeholders2_6E
	.align		8
        /*0130*/ 	.dword	_ZN34_INTERNAL_78987b9c_4_k_cu_54babb5d6thrust24THRUST_300001_SM_1000_NS12placeholders2_7E
	.align		8
        /*0138*/ 	.dword	_ZN34_INTERNAL_78987b9c_4_k_cu_54babb5d6thrust24THRUST_300001_SM_1000_NS12placeholders2_8E
	.align		8
        /*0140*/ 	.dword	_ZN34_INTERNAL_78987b9c_4_k_cu_54babb5d6thrust24THRUST_300001_SM_1000_NS12placeholders2_9E
	.align		8
        /*0148*/ 	.dword	_ZN34_INTERNAL_78987b9c_4_k_cu_54babb5d6thrust24THRUST_300001_SM_1000_NS12placeholders3_10E
	.align		8
        /*0150*/ 	.dword	_ZN34_INTERNAL_78987b9c_4_k_cu_54babb5d6thrust24THRUST_300001_SM_1000_NS3seqE


//--------------------- .text._ZN3cub18CUB_300001_SM_10006detail9transform16transform_kernelINS2_10policy_hubILb1EN4cuda3std3__45tupleIJN6thrust24THRUST_300001_SM_1000_NS6detail15normal_iteratorINSA_10device_ptrIfEEEESF_EEEE10policy1000El10saxpy_funcSF_JPfSK_EEEvT0_iT1_T2_DpNS2_10kernel_argIT3_EE --------------------------
	.section	.text._ZN3cub18CUB_300001_SM_10006detail9transform16transform_kernelINS2_10policy_hubILb1EN4cuda3std3__45tupleIJN6thrust24THRUST_300001_SM_1000_NS6detail15normal_iteratorINSA_10device_ptrIfEEEESF_EEEE10policy1000El10saxpy_funcSF_JPfSK_EEEvT0_iT1_T2_DpNS2_10kernel_argIT3_EE,"ax",@progbits
	.align	128
        .global         _ZN3cub18CUB_300001_SM_10006detail9transform16transform_kernelINS2_10policy_hubILb1EN4cuda3std3__45tupleIJN6thrust24THRUST_300001_SM_1000_NS6detail15normal_iteratorINSA_10device_ptrIfEEEESF_EEEE10policy1000El10saxpy_funcSF_JPfSK_EEEvT0_iT1_T2_DpNS2_10kernel_argIT3_EE
        .type           _ZN3cub18CUB_300001_SM_10006detail9transform16transform_kernelINS2_10policy_hubILb1EN4cuda3std3__45tupleIJN6thrust24THRUST_300001_SM_1000_NS6detail15normal_iteratorINSA_10device_ptrIfEEEESF_EEEE10policy1000El10saxpy_funcSF_JPfSK_EEEvT0_iT1_T2_DpNS2_10kernel_argIT3_EE,@function
        .size           _ZN3cub18CUB_300001_SM_10006detail9transform16transform_kernelINS2_10policy_hubILb1EN4cuda3std3__45tupleIJN6thrust24THRUST_300001_SM_1000_NS6detail15normal_iteratorINSA_10device_ptrIfEEEESF_EEEE10policy1000El10saxpy_funcSF_JPfSK_EEEvT0_iT1_T2_DpNS2_10kernel_argIT3_EE,(.L_x_41 - _ZN3cub18CUB_300001_SM_10006detail9transform16transform_kernelINS2_10policy_hubILb1EN4cuda3std3__45tupleIJN6thrust24THRUST_300001_SM_1000_NS6detail15normal_iteratorINSA_10device_ptrIfEEEESF_EEEE10policy1000El10saxpy_funcSF_JPfSK_EEEvT0_iT1_T2_DpNS2_10kernel_argIT3_EE)
        .other          _ZN3cub18CUB_300001_SM_10006detail9transform16transform_kernelINS2_10policy_hubILb1EN4cuda3std3__45tupleIJN6thrust24THRUST_300001_SM_1000_NS6detail15normal_iteratorINSA_10device_ptrIfEEEESF_EEEE10policy1000El10saxpy_funcSF_JPfSK_EEEvT0_iT1_T2_DpNS2_10kernel_argIT3_EE,@"STO_CUDA_ENTRY STV_DEFAULT"
_ZN3cub18CUB_300001_SM_10006detail9transform16transform_kernelINS2_10policy_hubILb1EN4cuda3std3__45tupleIJN6thrust24THRUST_300001_SM_1000_NS6detail15normal_iteratorINSA_10device_ptrIfEEEESF_EEEE10policy1000El10saxpy_funcSF_JPfSK_EEEvT0_iT1_T2_DpNS2_10kernel_argIT3_EE:
.text._ZN3cub18CUB_300001_SM_10006detail9transform16transform_kernelINS2_10policy_hubILb1EN4cuda3std3__45tupleIJN6thrust24THRUST_300001_SM_1000_NS6detail15normal_iteratorINSA_10device_ptrIfEEEESF_EEEE10policy1000El10saxpy_funcSF_JPfSK_EEEvT0_iT1_T2_DpNS2_10kernel_argIT3_EE:
[----:B------:R-:W-:Y:S08]  /*0000*/  LDC R1, c[0x0][0x37c] ;  /* 0x0000df00ff017b82 */ /* 0x000ff00000000800 */
[----:B------:R-:W0:Y:S01]  /*0010*/  LDC R10, c[0x0][0x388] ;  /* 0x0000e200ff0a7b82 */ /* 0x000e220000000800 */
[----:B------:R-:W1:Y:S01]  /*0020*/  LDCU.64 UR4, c[0x0][0x380] ;  /* 0x00007000ff0477ac */ /* 0x000e620008000a00 */
[----:B------:R-:W2:Y:S01]  /*0030*/  S2R R7, SR_TID.X ;  /* 0x0000000000077919 */ /* 0x000ea20000002100 */
[----:B------:R-:W-:Y:S05]  /*0040*/  BSSY.RECONVERGENT B0, `(.L_x_0) ;  /* 0x0000029000007945 */ /* 0x000fea0003800200 */
[----:B------:R-:W3:Y:S01]  /*0050*/  S2UR UR12, SR_CTAID.X ;  /* 0x00000000000c79c3 */ /* 0x000ee20000002500 */
[----:B0-----:R-:W-:-:S04]  /*0060*/  SHF.L.U32 R5, R10, 0x7, RZ ;  /* 0x000000070a057819 */ /* 0x001fc800000006ff */
[----:B------:R-:W-:Y:S01]  /*0070*/  SHF.R.S32.HI R0, RZ, 0x1f, R5 ;  /* 0x0000001fff007819 */ /* 0x000fe20000011405 */
[----:B---3--:R-:W-:-:S04]  /*0080*/  IMAD.WIDE.U32 R2, R5, UR12, RZ ;  /* 0x0000000c05027c25 */ /* 0x008fc8000f8e00ff */
[----:B------:R-:W-:Y:S01]  /*0090*/  IMAD R9, R0, UR12, RZ ;  /* 0x0000000c00097c24 */ /* 0x000fe2000f8e02ff */
[----:B-1----:R-:W-:-:S03]  /*00a0*/  IADD3 R4, P1, PT, -R2, UR4, RZ ;  /* 0x0000000402047c10 */ /* 0x002fc6000ff3e1ff */
[----:B------:R-:W-:Y:S01]  /*00b0*/  IMAD.IADD R9, R3, 0x1, R9 ;  /* 0x0000000103097824 */ /* 0x000fe200078e0209 */
[----:B------:R-:W-:-:S04]  /*00c0*/  ISETP.LT.U32.AND P0, PT, R4, R5, PT ;  /* 0x000000050400720c */ /* 0x000fc80003f01070 */
[----:B------:R-:W-:-:S04]  /*00d0*/  IADD3.X R11, PT, PT, ~R9, UR5, RZ, P1, !PT ;  /* 0x00000005090b7c10 */ /* 0x000fc80008ffe5ff */
[----:B------:R-:W-:Y:S02]  /*00e0*/  ISETP.LT.AND.EX P0, PT, R11, R0, PT, P0 ;  /* 0x000000000b00720c */ /* 0x000fe40003f01300 */
[----:B--2---:R-:W-:Y:S02]  /*00f0*/  SHF.L.U32 R11, R7, 0x7, RZ ;  /* 0x00000007070b7819 */ /* 0x004fe400000006ff */
[----:B------:R-:W-:-:S05]  /*0100*/  SEL R0, R4, R5, P0 ;  /* 0x0000000504007207 */ /* 0x000fca0000000000 */
[----:B------:R-:W-:-:S05]  /*0110*/  IMAD.SHL.U32 R4, R0, 0x4, RZ ;  /* 0x0000000400047824 */ /* 0x000fca00078e00ff */
[----:B------:R-:W-:-:S13]  /*0120*/  ISETP.GE.AND P0, PT, R11, R4, PT ;  /* 0x000000040b00720c */ /* 0x000fda0003f06270 */
[----:B------:R-:W-:Y:S05]  /*0130*/  @P0 BRA `(.L_x_1) ;  /* 0x0000000000640947 */ /* 0x000fea0003800000 */
[----:B------:R-:W0:Y:S01]  /*0140*/  LDCU.64 UR4, c[0x0][0x398] ;  /* 0x00007300ff0477ac */ /* 0x000e220008000a00 */
[C---:B------:R-:W-:Y:S01]  /*0150*/  SHF.L.U32 R6, R2.reuse, 0x2, RZ ;  /* 0x0000000202067819 */ /* 0x040fe200000006ff */
[----:B------:R-:W-:Y:S01]  /*0160*/  BSSY.RECONVERGENT B1, `(.L_x_2) ;  /* 0x000000c000017945 */ /* 0x000fe20003800200 */
[----:B------:R-:W-:Y:S01]  /*0170*/  SHF.L.U64.HI R8, R2, 0x2, R9 ;  /* 0x0000000202087819 */ /* 0x000fe20000010209 */
[----:B------:R-:W-:Y:S01]  /*0180*/  IMAD.MOV.U32 R15, RZ, RZ, R11 ;  /* 0x000000ffff0f7224 */ /* 0x000fe200078e000b */
[----:B0-----:R-:W-:-:S04]  /*0190*/  IADD3 R12, P0, PT, R6, UR4, RZ ;  /* 0x00000004060c7c10 */ /* 0x001fc8000ff1e0ff */
[----:B------:R-:W-:-:S03]  /*01a0*/  IADD3.X R13, PT, PT, R8, UR5, RZ, P0, !PT ;  /* 0x00000005080d7c10 */ /* 0x000fc600087fe4ff */
[----:B------:R-:W-:-:S07]  /*01b0*/  IMAD.WIDE.U32 R12, R7, 0x80, R12 ;  /* 0x00000080070c7825 */ /* 0x000fce00078e000c */
.L_x_3:
[----:B------:R-:W-:Y:S01]  /*01c0*/  IADD3 R15, PT, PT, R15, 0x4000, RZ ;  /* 0x000040000f0f7810 */ /* 0x000fe20007ffe0ff */
[----:B------:R0:W-:Y:S03]  /*01d0*/  CCTL.E.PF2 [R12] ;  /* 0x000000000c00798f */ /* 0x0001e60000800100 */
[----:B------:R-:W-:Y:S02]  /*01e0*/  ISETP.GE.AND P0, PT, R15, R4, PT ;  /* 0x000000040f00720c */ /* 0x000fe40003f06270 */
[----:B0-----:R-:W-:-:S05]  /*01f0*/  IADD3 R12, P1, PT, R12, 0x4000, RZ ;  /* 0x000040000c0c7810 */ /* 0x001fca0007f3e0ff */
[----:B------:R-:W-:-:S06]  /*0200*/  IMAD.X R13, RZ, RZ, R13, P1 ;  /* 0x000000ffff0d7224 */ /* 0x000fcc00008e060d */
[----:B------:R-:W-:Y:S05]  /*0210*/  @!P0 BRA `(.L_x_3) ;  /* 0xfffffffc00e88947 */ /* 0x000fea000383ffff */
[----:B------:R-:W-:Y:S05]  /*0220*/  BSYNC.RECONVERGENT B1 ;  /* 0x0000000000017941 */ /* 0x000fea0003800200 */
.L_x_2:
[----:B------:R-:W0:Y:S02]  /*0230*/  LDCU.64 UR4, c[0x0][0x3a8] ;  /* 0x00007500ff0477ac */ /* 0x000e240008000a00 */
[----:B0-----:R-:W-:-:S04]  /*0240*/  IADD3 R12, P0, PT, R6, UR4, RZ ;  /* 0x00000004060c7c10 */ /* 0x001fc8000ff1e0ff */
[----:B------:R-:W-:-:S03]  /*0250*/  IADD3.X R13, PT, PT, R8, UR5, RZ, P0, !PT ;  /* 0x00000005080d7c10 */ /* 0x000fc600087fe4ff */
[----:B------:R-:W-:-:S07]  /*0260*/  IMAD.WIDE.U32 R12, R7, 0x80, R12 ;  /* 0x00000080070c7825 */ /* 0x000fce00078e000c */
.L_x_4:
[----:B------:R-:W-:Y:S01]  /*0270*/  IADD3 R11, PT, PT, R11, 0x4000, RZ ;  /* 0x000040000b0b7810 */ /* 0x000fe20007ffe0ff */
[----:B------:R0:W-:Y:S03]  /*0280*/  CCTL.E.PF2 [R12] ;  /* 0x000000000c00798f */ /* 0x0001e60000800100 */
[----:B------:R-:W-:Y:S02]  /*0290*/  ISETP.GE.AND P0, PT, R11, R4, PT ;  /* 0x000000040b00720c */ /* 0x000fe40003f06270 */
[----:B0-----:R-:W-:-:S05]  /*02a0*/  IADD3 R12, P1, PT, R12, 0x4000, RZ ;  /* 0x000040000c0c7810 */ /* 0x001fca0007f3e0ff */
[----:B------:R-:W-:-:S06]  /*02b0*/  IMAD.X R13, RZ, RZ, R13, P1 ;  /* 0x000000ffff0d7224 */ /* 0x000fcc00008e060d */
[----:B------:R-:W-:Y:S05]  /*02c0*/  @!P0 BRA `(.L_x_4) ;  /* 0xfffffffc00e88947 */ /* 0x000fea000383ffff */
.L_x_1:
[----:B------:R-:W-:Y:S05]  /*02d0*/  BSYNC.RECONVERGENT B0 ;  /* 0x0000000000007941 */ /* 0x000fea0003800200 */
.L_x_0:
[----:B------:R-:W0:Y:S01]  /*02e0*/  LDCU.128 UR8, c[0x0][0x390] ;  /* 0x00007200ff0877ac */ /* 0x000e220008000c00 */
[----:B------:R-:W-:Y:S02]  /*02f0*/  ISETP.NE.AND P0, PT, R5, R0, PT ;  /* 0x000000000500720c */ /* 0x000fe40003f05270 */
[C---:B------:R-:W-:Y:S01]  /*0300*/  SHF.L.U32 R8, R2.reuse, 0x2, RZ ;  /* 0x0000000202087819 */ /* 0x040fe200000006ff */
[----:B------:R-:W1:Y:S01]  /*0310*/  LDCU.64 UR6, c[0x0][0x3a8] ;  /* 0x00007500ff0677ac */ /* 0x000e620008000a00 */
[----:B------:R-:W-:Y:S02]  /*0320*/  SHF.L.U64.HI R9, R2, 0x2, R9 ;  /* 0x0000000202097819 */ /* 0x000fe40000010209 */
[C---:B------:R-:W-:Y:S01]  /*0330*/  R2UR UR13, R8.reuse ;  /* 0x00000000080d72ca */ /* 0x040fe200000e0000 */
[----:B------:R-:W2:Y:S01]  /*0340*/  LDCU.64 UR14, c[0x0][0x358] ;  /* 0x00006b00ff0e77ac */ /* 0x000ea20008000a00 */
[----:B------:R-:W-:Y:S02]  /*0350*/  R2UR UR16, R9 ;  /* 0x00000000091072ca */ /* 0x000fe400000e0000 */
[----:B0-----:R-:W-:-:S02]  /*0360*/  IADD3 R4, P2, PT, R8, UR10, RZ ;  /* 0x0000000a08047c10 */ /* 0x001fc4000ff5e0ff */
[C---:B-1----:R-:W-:Y:S02]  /*0370*/  IADD3 R2, P3, PT, R8.reuse, UR6, RZ ;  /* 0x0000000608027c10 */ /* 0x042fe4000ff7e0ff */
[----:B------:R-:W-:Y:S02]  /*0380*/  IADD3 R8, P1, PT, R8, UR8, RZ ;  /* 0x0000000808087c10 */ /* 0x000fe4000ff3e0ff */
[C---:B------:R-:W-:Y:S02]  /*0390*/  IADD3.X R5, PT, PT, R9.reuse, UR11, RZ, P2, !PT ;  /* 0x0000000b09057c10 */ /* 0x040fe400097fe4ff */
[C---:B------:R-:W-:Y:S02]  /*03a0*/  IADD3.X R3, PT, PT, R9.reuse, UR7, RZ, P3, !PT ;  /* 0x0000000709037c10 */ /* 0x040fe40009ffe4ff */
[----:B------:R-:W-:Y:S01]  /*03b0*/  IADD3.X R9, PT, PT, R9, UR9, RZ, P1, !PT ;  /* 0x0000000909097c10 */ /* 0x000fe20008ffe4ff */
[----:B--2---:R-:W-:Y:S06]  /*03c0*/  @!P0 BRA `(.L_x_5) ;  /* 0x0000000c00888947 */ /* 0x004fec0003800000 */
[----:B------:R-:W-:-:S13]  /*03d0*/  ISETP.GE.AND P0, PT, R10, 0x1, PT ;  /* 0x000000010a00780c */ /* 0x000fda0003f06270 */
[----:B------:R-:W-:Y:S05]  /*03e0*/  @!P0 EXIT ;  /* 0x000000000000894d */ /* 0x000fea0003800000 */
[C---:B------:R-:W-:Y:S01]  /*03f0*/  ISETP.GE.U32.AND P0, PT, R10.reuse, 0x8, PT ;  /* 0x000000080a00780c */ /* 0x040fe20003f06070 */
[----:B------:R-:W-:Y:S01]  /*0400*/  IMAD.MOV.U32 R6, RZ, RZ, RZ ;  /* 0x000000ffff067224 */ /* 0x000fe200078e00ff */
[----:B------:R-:W-:-:S11]  /*0410*/  LOP3.LUT R20, R10, 0x7, RZ, 0xc0, !PT ;  /* 0x000000070a147812 */ /* 0x000fd600078ec0ff */
[----:B------:R-:W-:Y:S05]  /*0420*/  @!P0 BRA `(.L_x_6) ;  /* 0x0000000800148947 */ /* 0x000fea0003800000 */
[----:B------:R-:W-:-:S13]  /*0430*/  ISETP.GE.AND P0, PT, R7, R0, PT ;  /* 0x000000000700720c */ /* 0x000fda0003f06270 */
[C---:B------:R-:W-:Y:S01]  /*0440*/  @!P0 IMAD.WIDE.U32 R16, R7.reuse, 0x4, R4 ;  /* 0x0000000407108825 */ /* 0x040fe200078e0004 */
[----:B------:R-:W0:Y:S03]  /*0450*/  @!P0 LDC R11, c[0x0][0x38c] ;  /* 0x0000e300ff0b8b82 */ /* 0x000e260000000800 */
[C---:B------:R-:W-:Y:S02]  /*0460*/  @!P0 IMAD.WIDE.U32 R22, R7.reuse, 0x4, R2 ;  /* 0x0000000407168825 */ /* 0x040fe400078e0002 */
[----:B------:R-:W0:Y:S04]  /*0470*/  @!P0 LDG.E R16, desc[UR14][R16.64] ;  /* 0x0000000e10108981 */ /* 0x000e28000c1e1900 */
[----:B------:R1:W0:Y:S01]  /*0480*/  @!P0 LDG.E R23, desc[UR14][R22.64] ;  /* 0x0000000e16178981 */ /* 0x000222000c1e1900 */
[C---:B------:R-:W-:Y:S01]  /*0490*/  IADD3 R21, PT, PT, R7.reuse, 0x80, RZ ;  /* 0x0000008007157810 */ /* 0x040fe20007ffe0ff */
[----:B------:R-:W-:-:S03]  /*04a0*/  @!P0 IMAD.WIDE.U32 R18, R7, 0x4, R8 ;  /* 0x0000000407128825 */ /* 0x000fc600078e0008 */
[C---:B------:R-:W-:Y:S01]  /*04b0*/  ISETP.GE.AND P1, PT, R21.reuse, R0, PT ;  /* 0x000000001500720c */ /* 0x040fe20003f26270 */
[----:B------:R-:W-:-:S04]  /*04c0*/  IMAD.WIDE R14, R21, 0x4, R4 ;  /* 0x00000004150e7825 */ /* 0x000fc800078e0204 */
[----:B------:R-:W-:-:S08]  /*04d0*/  IMAD.WIDE R12, R21, 0x4, R2 ;  /* 0x00000004150c7825 */ /* 0x000fd000078e0202 */
[----:B-1----:R-:W1:Y:S01]  /*04e0*/  @!P1 LDC R22, c[0x0][0x38c] ;  /* 0x0000e300ff169b82 */ /* 0x002e620000000800 */
[----:B0-----:R-:W-:-:S05]  /*04f0*/  @!P0 FFMA R11, R16, R11, R23 ;  /* 0x0000000b100b8223 */ /* 0x001fca0000000017 */
[----:B------:R0:W-:Y:S04]  /*0500*/  @!P0 STG.E desc[UR14][R18.64], R11 ;  /* 0x0000000b12008986 */ /* 0x0001e8000c10190e */
[----:B------:R-:W1:Y:S04]  /*0510*/  @!P1 LDG.E R6, desc[UR14][R14.64] ;  /* 0x0000000e0e069981 */ /* 0x000e68000c1e1900 */
[----:B------:R-:W1:Y:S01]  /*0520*/  @!P1 LDG.E R25, desc[UR14][R12.64] ;  /* 0x0000000e0c199981 */ /* 0x000e62000c1e1900 */
[----:B------:R-:W-:-:S05]  /*0530*/  VIADD R17, R7, 0x100 ;  /* 0x0000010007117836 */ /* 0x000fca0000000000 */
[----:B------:R-:W-:Y:S01]  /*0540*/  ISETP.GE.AND P0, PT, R17, R0, PT ;  /* 0x000000001100720c */ /* 0x000fe20003f06270 */
[----:B------:R-:W-:-:S12]  /*0550*/  IMAD.WIDE R16, R21, 0x4, R8 ;  /* 0x0000000415107825 */ /* 0x000fd800078e0208 */
[----:B0-----:R-:W0:Y:S01]  /*0560*/  @!P0 LDC R18, c[0x0][0x38c] ;  /* 0x0000e300ff128b82 */ /* 0x001e220000000800 */
[----:B-1----:R-:W-:-:S05]  /*0570*/  @!P1 FFMA R25, R6, R22, R25 ;  /* 0x0000001606199223 */ /* 0x002fca0000000019 */
[----:B------:R-:W-:Y:S04]  /*0580*/  @!P1 STG.E desc[UR14][R16.64], R25 ;  /* 0x0000001910009986 */ /* 0x000fe8000c10190e */
[----:B------:R-:W0:Y:S04]  /*0590*/  @!P0 LDG.E R6, desc[UR14][R14.64+0x200] ;  /* 0x0002000e0e068981 */ /* 0x000e28000c1e1900 */
[----:B------:R-:W0:Y:S01]  /*05a0*/  @!P0 LDG.E R21, desc[UR14][R12.64+0x200] ;  /* 0x0002000e0c158981 */ /* 0x000e22000c1e1900 */
[----:B------:R-:W-:-:S04]  /*05b0*/  IADD3 R11, PT, PT, R7, 0x180, RZ ;  /* 0x00000180070b7810 */ /* 0x000fc80007ffe0ff */
[----:B------:R-:W-:Y:S01]  /*05c0*/  ISETP.GE.AND P1, PT, R11, R0, PT ;  /* 0x000000000b00720c */ /* 0x000fe20003f26270 */
[----:B------:R-:W-:Y:S02]  /*05d0*/  VIADD R19, R7, 0x200 ;  /* 0x0000020007137836 */ /* 0x000fe40000000000 */
[----:B0-----:R-:W-:-:S10]  /*05e0*/  @!P0 FFMA R21, R6, R18, R21 ;  /* 0x0000001206158223 */ /* 0x001fd40000000015 */
[----:B------:R-:W0:Y:S01]  /*05f0*/  @!P1 LDC R18, c[0x0][0x38c] ;  /* 0x0000e300ff129b82 */ /* 0x000e220000000800 */
[----:B------:R1:W-:Y:S04]  /*0600*/  @!P0 STG.E desc[UR14][R16.64+0x200], R21 ;  /* 0x0002001510008986 */ /* 0x0003e8000c10190e */
[----:B------:R-:W0:Y:S04]  /*0610*/  @!P1 LDG.E R6, desc[UR14][R14.64+0x400] ;  /* 0x0004000e0e069981 */ /* 0x000e28000c1e1900 */
[----:B------:R-:W0:Y:S01]  /*0620*/  @!P1 LDG.E R11, desc[UR14][R12.64+0x400] ;  /* 0x0004000e0c0b9981 */ /* 0x000e22000c1e1900 */
[----:B------:R-:W-:-:S02]  /*0630*/  ISETP.GE.AND P0, PT, R19, R0, PT ;  /* 0x000000001300720c */ /* 0x000fc40003f06270 */
[----:B-1----:R-:W-:Y:S01]  /*0640*/  IADD3 R21, PT, PT, R7, 0x280, RZ ;  /* 0x0000028007157810 */ /* 0x002fe20007ffe0ff */
[----:B0-----:R-:W-:-:S10]  /*0650*/  @!P1 FFMA R11, R6, R18, R11 ;  /* 0x00000012060b9223 */ /* 0x001fd4000000000b */
[----:B------:R-:W0:Y:S01]  /*0660*/  @!P0 LDC R18, c[0x0][0x38c] ;  /* 0x0000e300ff128b82 */ /* 0x000e220000000800 */
[----:B------:R1:W-:Y:S04]  /*0670*/  @!P1 STG.E desc[UR14][R16.64+0x400], R11 ;  /* 0x0004000b10009986 */ /* 0x0003e8000c10190e */
[----:B------:R-:W0:Y:S04]  /*0680*/  @!P0 LDG.E R6, desc[UR14][R14.64+0x600] ;  /* 0x0006000e0e068981 */ /* 0x000e28000c1e1900 */
[----:B------:R-:W0:Y:S01]  /*0690*/  @!P0 LDG.E R19, desc[UR14][R12.64+0x600] ;  /* 0x0006000e0c138981 */ /* 0x000e22000c1e1900 */
[----:B------:R-:W-:Y:S01]  /*06a0*/  ISETP.GE.AND P1, PT, R21, R0, PT ;  /* 0x000000001500720c */ /* 0x000fe20003f26270 */
[----:B-1----:R-:W-:-:S02]  /*06b0*/  VIADD R11, R7, 0x300 ;  /* 0x00000300070b7836 */ /* 0x002fc40000000000 */
        /* <DEDUP_REMOVED lines=13> */
[----:B0-----:R-:W-:-:S12]  /*0790*/  @!P0 FFMA R11, R6, R18, R11 ;  /* 0x00000012060b8223 */ /* 0x001fd8000000000b */
[----:B------:R-:W0:Y:S01]  /*07a0*/  @!P1 LDC R18, c[0x0][0x38c] ;  /* 0x0000e300ff129b82 */ /* 0x000e220000000800 */
[----:B------:R1:W-:Y:S04]  /*07b0*/  @!P0 STG.E desc[UR14][R16.64+0xa00], R11 ;  /* 0x000a000b10008986 */ /* 0x0003e8000c10190e */
[----:B------:R-:W0:Y:S04]  /*07c0*/  @!P1 LDG.E R6, desc[UR14][R14.64+0xc00] ;  /* 0x000c000e0e069981 */ /* 0x000e28000c1e1900 */
[----:B------:R-:W0:Y:S02]  /*07d0*/  @!P1 LDG.E R19, desc[UR14][R12.64+0xc00] ;  /* 0x000c000e0c139981 */ /* 0x000e24000c1e1900 */
[----:B0-----:R-:W-:Y:S01]  /*07e0*/  @!P1 FFMA R19, R6, R18, R19 ;  /* 0x0000001206139223 */ /* 0x001fe20000000013 */
[----:B------:R-:W-:-:S04]  /*07f0*/  LOP3.LUT R6, R10, 0x7ffffff8, RZ, 0xc0, !PT ;  /* 0x7ffffff80a067812 */ /* 0x000fc800078ec0ff */
[----:B------:R1:W-:Y:S01]  /*0800*/  @!P1 STG.E desc[UR14][R16.64+0xc00], R19 ;  /* 0x000c001310009986 */ /* 0x0003e2000c10190e */
[----:B------:R-:W-:-:S13]  /*0810*/  ISETP.NE.AND P0, PT, R6, 0x8, PT ;  /* 0x000000080600780c */ /* 0x000fda0003f05270 */
[----:B-1----:R-:W-:Y:S05]  /*0820*/  @!P0 BRA `(.L_x_6) ;  /* 0x0000000400148947 */ /* 0x002fea0003800000 */
[----:B------:R-:W-:Y:S01]  /*0830*/  IMAD.MOV.U32 R16, RZ, RZ, 0x8 ;  /* 0x00000008ff107424 */ /* 0x000fe200078e00ff */
[----:B------:R-:W0:Y:S06]  /*0840*/  LDCU UR4, c[0x0][0x38c] ;  /* 0x00007180ff0477ac */ /* 0x000e2c0008000800 */
.L_x_9:
[----:B-1----:R-:W-:-:S04]  /*0850*/  LEA R17, R16, R7, 0x7 ;  /* 0x0000000710117211 */ /* 0x002fc800078e38ff */
[----:B------:R-:W-:-:S13]  /*0860*/  ISETP.GE.AND P0, PT, R17, R0, PT ;  /* 0x000000001100720c */ /* 0x000fda0003f06270 */
[C---:B------:R-:W-:Y:S01]  /*0870*/  @!P0 IMAD.WIDE.U32 R10, R17.reuse, 0x4, R4 ;  /* 0x00000004110a8825 */ /* 0x040fe200078e0004 */
[----:B------:R-:W1:Y:S03]  /*0880*/  @!P0 LDC R27, c[0x0][0x38c] ;  /* 0x0000e300ff1b8b82 */ /* 0x000e660000000800 */
[C---:B------:R-:W-:Y:S02]  /*0890*/  @!P0 IMAD.WIDE.U32 R22, R17.reuse, 0x4, R2 ;  /* 0x0000000411168825 */ /* 0x040fe400078e0002 */
[----:B------:R-:W1:Y:S04]  /*08a0*/  @!P0 LDG.E R10, desc[UR14][R10.64] ;  /* 0x0000000e0a0a8981 */ /* 0x000e68000c1e1900 */
[----:B------:R2:W1:Y:S01]  /*08b0*/  @!P0 LDG.E R23, desc[UR14][R22.64] ;  /* 0x0000000e16178981 */ /* 0x000462000c1e1900 */
[----:B------:R-:W-:-:S02]  /*08c0*/  VIADD R25, R17, 0x80 ;  /* 0x0000008011197836 */ /* 0x000fc40000000000 */
[----:B------:R-:W-:-:S03]  /*08d0*/  @!P0 IMAD.WIDE.U32 R18, R17, 0x4, R8 ;  /* 0x0000000411128825 */ /* 0x000fc600078e0008 */
[C---:B------:R-:W-:Y:S01]  /*08e0*/  ISETP.GE.AND P1, PT, R25.reuse, R0, PT ;  /* 0x000000001900720c */ /* 0x040fe20003f26270 */
[----:B------:R-:W-:-:S04]  /*08f0*/  IMAD.WIDE R14, R25, 0x4, R4 ;  /* 0x00000004190e7825 */ /* 0x000fc800078e0204 */
[----:B------:R-:W-:-:S08]  /*0900*/  IMAD.WIDE R12, R25, 0x4, R2 ;  /* 0x00000004190c7825 */ /* 0x000fd000078e0202 */
[----:B--2---:R-:W2:Y:S01]  /*0910*/  @!P1 LDC R22, c[0x0][0x38c] ;  /* 0x0000e300ff169b82 */ /* 0x004ea20000000800 */
[----:B-1----:R-:W-:-:S05]  /*0920*/  @!P0 FFMA R27, R10, R27, R23 ;  /* 0x0000001b0a1b8223 */ /* 0x002fca0000000017 */
[----:B------:R1:W-:Y:S04]  /*0930*/  @!P0 STG.E desc[UR14][R18.64], R27 ;  /* 0x0000001b12008986 */ /* 0x0003e8000c10190e */
[----:B------:R-:W2:Y:S04]  /*0940*/  @!P1 LDG.E R21, desc[UR14][R14.64] ;  /* 0x0000000e0e159981 */ /* 0x000ea8000c1e1900 */
[----:B------:R-:W2:Y:S01]  /*0950*/  @!P1 LDG.E R24, desc[UR14][R12.64] ;  /* 0x0000000e0c189981 */ /* 0x000ea2000c1e1900 */
[----:B------:R-:W-:-:S04]  /*0960*/  IADD3 R11, PT, PT, R17, 0x100, RZ ;  /* 0x00000100110b7810 */ /* 0x000fc80007ffe0ff */
[----:B------:R-:W-:Y:S01]  /*0970*/  ISETP.GE.AND P0, PT, R11, R0, PT ;  /* 0x000000000b00720c */ /* 0x000fe20003f06270 */
[----:B------:R-:W-:-:S12]  /*0980*/  IMAD.WIDE R10, R25, 0x4, R8 ;  /* 0x00000004190a7825 */ /* 0x000fd800078e0208 */
[----:B------:R-:W3:Y:S01]  /*0990*/  @!P0 LDC R23, c[0x0][0x38c] ;  /* 0x0000e300ff178b82 */ /* 0x000ee20000000800 */
[----:B--2---:R-:W-:-:S05]  /*09a0*/  @!P1 FFMA R25, R21, R22, R24 ;  /* 0x0000001615199223 */ /* 0x004fca0000000018 */
[----:B------:R2:W-:Y:S04]  /*09b0*/  @!P1 STG.E desc[UR14][R10.64], R25 ;  /* 0x000000190a009986 */ /* 0x0005e8000c10190e */
[----:B------:R-:W3:Y:S04]  /*09c0*/  @!P0 LDG.E R21, desc[UR14][R14.64+0x200] ;  /* 0x0002000e0e158981 */ /* 0x000ee8000c1e1900 */
[----:B------:R-:W3:Y:S01]  /*09d0*/  @!P0 LDG.E R22, desc[UR14][R12.64+0x200] ;  /* 0x0002000e0c168981 */ /* 0x000ee2000c1e1900 */
[----:B-1----:R-:W-:-:S05]  /*09e0*/  VIADD R19, R17, 0x180 ;  /* 0x0000018011137836 */ /* 0x002fca0000000000 */
[----:B------:R-:W-:Y:S01]  /*09f0*/  ISETP.GE.AND P1, PT, R19, R0, PT ;  /* 0x000000001300720c */ /* 0x000fe20003f26270 */
[----:B---3--:R-:W-:-:S12]  /*0a00*/  @!P0 FFMA R23, R21, R23, R22 ;  /* 0x0000001715178223 */ /* 0x008fd80000000016 */
[----:B------:R-:W2:Y:S01]  /*0a10*/  @!P1 LDC R22, c[0x0][0x38c] ;  /* 0x0000e300ff169b82 */ /* 0x000ea20000000800 */
[----:B------:R1:W-:Y:S04]  /*0a20*/  @!P0 STG.E desc[UR14][R10.64+0x200], R23 ;  /* 0x000200170a008986 */ /* 0x0003e8000c10190e */
[----:B------:R-:W2:Y:S04]  /*0a30*/  @!P1 LDG.E R18, desc[UR14][R14.64+0x400] ;  /* 0x0004000e0e129981 */ /* 0x000ea8000c1e1900 */
[----:B------:R-:W2:Y:S01]  /*0a40*/  @!P1 LDG.E R21, desc[UR14][R12.64+0x400] ;  /* 0x0004000e0c159981 */ /* 0x000ea2000c1e1900 */
[----:B------:R-:W-:-:S04]  /*0a50*/  IADD3 R19, PT, PT, R17, 0x200, RZ ;  /* 0x0000020011137810 */ /* 0x000fc80007ffe0ff */
[----:B------:R-:W-:Y:S01]  /*0a60*/  ISETP.GE.AND P0, PT, R19, R0, PT ;  /* 0x000000001300720c */ /* 0x000fe20003f06270 */
[----:B------:R-:W-:Y:S02]  /*0a70*/  VIADD R19, R17, 0x280 ;  /* 0x0000028011137836 */ /* 0x000fe40000000000 */
[----:B--2---:R-:W-:-:S10]  /*0a80*/  @!P1 FFMA R25, R18, R22, R21 ;  /* 0x0000001612199223 */ /* 0x004fd40000000015 */
[----:B------:R-:W1:Y:S01]  /*0a90*/  @!P0 LDC R22, c[0x0][0x38c] ;  /* 0x0000e300ff168b82 */ /* 0x000e620000000800 */
[----:B------:R2:W-:Y:S04]  /*0aa0*/  @!P1 STG.E desc[UR14][R10.64+0x400], R25 ;  /* 0x000400190a009986 */ /* 0x0005e8000c10190e */
[----:B------:R-:W1:Y:S04]  /*0ab0*/  @!P0 LDG.E R18, desc[UR14][R14.64+0x600] ;  /* 0x0006000e0e128981 */ /* 0x000e68000c1e1900 */
[----:B------:R-:W1:Y:S01]  /*0ac0*/  @!P0 LDG.E R21, desc[UR14][R12.64+0x600] ;  /* 0x0006000e0c158981 */ /* 0x000e62000c1e1900 */
[----:B------:R-:W-:-:S02]  /*0ad0*/  ISETP.GE.AND P1, PT, R19, R0, PT ;  /* 0x000000001300720c */ /* 0x000fc40003f26270 */
[----:B------:R-:W-:Y:S01]  /*0ae0*/  IADD3 R19, PT, PT, R17, 0x300, RZ ;  /* 0x0000030011137810 */ /* 0x000fe20007ffe0ff */
[----:B-1----:R-:W-:-:S10]  /*0af0*/  @!P0 FFMA R23, R18, R22, R21 ;  /* 0x0000001612178223 */ /* 0x002fd40000000015 */
[----:B------:R-:W1:Y:S01]  /*0b00*/  @!P1 LDC R22, c[0x0][0x38c] ;  /* 0x0000e300ff169b82 */ /* 0x000e620000000800 */
[----:B------:R2:W-:Y:S04]  /*0b10*/  @!P0 STG.E desc[UR14][R10.64+0x600], R23 ;  /* 0x000600170a008986 */ /* 0x0005e8000c10190e */
[----:B------:R-:W1:Y:S04]  /*0b20*/  @!P1 LDG.E R18, desc[UR14][R14.64+0x800] ;  /* 0x0008000e0e129981 */ /* 0x000e68000c1e1900 */
[----:B------:R-:W1:Y:S01]  /*0b30*/  @!P1 LDG.E R21, desc[UR14][R12.64+0x800] ;  /* 0x0008000e0c159981 */ /* 0x000e62000c1e1900 */
[----:B------:R-:W-:Y:S01]  /*0b40*/  ISETP.GE.AND P0, PT, R19, R0, PT ;  /* 0x000000001300720c */ /* 0x000fe20003f06270 */
[----:B-1----:R-:W-:-:S12]  /*0b50*/  @!P1 FFMA R21, R18, R22, R21 ;  /* 0x0000001612159223 */ /* 0x002fd80000000015 */
[----:B------:R-:W1:Y:S01]  /*0b60*/  @!P0 LDC R22, c[0x0][0x38c] ;  /* 0x0000e300ff168b82 */ /* 0x000e620000000800 */
[----:B------:R2:W-:Y:S04]  /*0b70*/  @!P1 STG.E desc[UR14][R10.64+0x800], R21 ;  /* 0x000800150a009986 */ /* 0x0005e8000c10190e */
[----:B------:R-:W1:Y:S04]  /*0b80*/  @!P0 LDG.E R18, desc[UR14][R14.64+0xa00] ;  /* 0x000a000e0e128981 */ /* 0x000e68000c1e1900 */
[----:B------:R-:W1:Y:S01]  /*0b90*/  @!P0 LDG.E R19, desc[UR14][R12.64+0xa00] ;  /* 0x000a000e0c138981 */ /* 0x000e62000c1e1900 */
[----:B------:R-:W-:Y:S01]  /*0ba0*/  VIADD R17, R17, 0x380 ;  /* 0x0000038011117836 */ /* 0x000fe20000000000 */
[----:B------:R-:W-:Y:S01]  /*0bb0*/  IADD3 R16, PT, PT, R16, 0x8, RZ ;  /* 0x0000000810107810 */ /* 0x000fe20007ffe0ff */
[----:B------:R-:W-:Y:S03]  /*0bc0*/  BSSY.RECONVERGENT B0, `(.L_x_7) ;  /* 0x000000a000007945 */ /* 0x000fe60003800200 */
[----:B------:R-:W-:Y:S01]  /*0bd0*/  ISETP.NE.AND P1, PT, R16, R6, PT ;  /* 0x000000061000720c */ /* 0x000fe20003f25270 */
[----:B-1----:R-:W-:-:S05]  /*0be0*/  @!P0 FFMA R19, R18, R22, R19 ;  /* 0x0000001612138223 */ /* 0x002fca0000000013 */
[----:B------:R2:W-:Y:S01]  /*0bf0*/  @!P0 STG.E desc[UR14][R10.64+0xa00], R19 ;  /* 0x000a00130a008986 */ /* 0x0005e2000c10190e */
[----:B------:R-:W-:-:S13]  /*0c00*/  ISETP.GE.AND P0, PT, R17, R0, PT ;  /* 0x000000001100720c */ /* 0x000fda0003f06270 */
[----:B--2---:R-:W-:Y:S05]  /*0c10*/  @P0 BRA `(.L_x_8) ;  /* 0x0000000000100947 */ /* 0x004fea0003800000 */
[----:B------:R-:W0:Y:S04]  /*0c20*/  LDG.E R14, desc[UR14][R14.64+0xc00] ;  /* 0x000c000e0e0e7981 */ /* 0x000e28000c1e1900 */
[----:B------:R-:W0:Y:S02]  /*0c30*/  LDG.E R13, desc[UR14][R12.64+0xc00] ;  /* 0x000c000e0c0d7981 */ /* 0x000e24000c1e1900 */
[----:B0-----:R-:W-:-:S05]  /*0c40*/  FFMA R17, R14, UR4, R13 ;  /* 0x000000040e117c23 */ /* 0x001fca000800000d */
[----:B------:R1:W-:Y:S02]  /*0c50*/  STG.E desc[UR14][R10.64+0xc00], R17 ;  /* 0x000c00110a007986 */ /* 0x0003e4000c10190e */
.L_x_8:
[----:B0-----:R-:W-:Y:S05]  /*0c60*/  BSYNC.RECONVERGENT B0 ;  /* 0x0000000000007941 */ /* 0x001fea0003800200 */
.L_x_7:
[----:B------:R-:W-:Y:S05]  /*0c70*/  @P1 BRA `(.L_x_9) ;  /* 0xfffffff800f41947 */ /* 0x000fea000383ffff */
.L_x_6:
[----:B------:R-:W-:-:S13]  /*0c80*/  ISETP.NE.AND P0, PT, R20, RZ, PT ;  /* 0x000000ff1400720c */ /* 0x000fda0003f05270 */
[----:B------:R-:W-:Y:S05]  /*0c90*/  @!P0 EXIT ;  /* 0x000000000000894d */ /* 0x000fea0003800000 */
[----:B-1----:R-:W0:Y:S01]  /*0ca0*/  LDC R10, c[0x0][0x388] ;  /* 0x0000e200ff0a7b82 */ /* 0x002e220000000800 */
[----:B------:R-:W-:Y:S02]  /*0cb0*/  ISETP.GE.U32.AND P1, PT, R20, 0x4, PT ;  /* 0x000000041400780c */ /* 0x000fe40003f26070 */
[----:B0-----:R-:W-:-:S04]  /*0cc0*/  LOP3.LUT R22, R10, 0x3, RZ, 0xc0, !PT ;  /* 0x000000030a167812 */ /* 0x001fc800078ec0ff */
[----:B------:R-:W-:-:S07]  /*0cd0*/  ISETP.NE.AND P0, PT, R22, RZ, PT ;  /* 0x000000ff1600720c */ /* 0x000fce0003f05270 */
[----:B------:R-:W-:Y:S06]  /*0ce0*/  @!P1 BRA `(.L_x_10) ;  /* 0x0000000000a49947 */ /* 0x000fec0003800000 */
[----:B------:R-:W-:-:S05]  /*0cf0*/  IMAD R11, R6, 0x80, R7 ;  /* 0x00000080060b7824 */ /* 0x000fca00078e0207 */
[----:B------:R-:W-:-:S13]  /*0d00*/  ISETP.GE.AND P1, PT, R11, R0, PT ;  /* 0x000000000b00720c */ /* 0x000fda0003f26270 */
[C---:B------:R-:W-:Y:S01]  /*0d10*/  @!P1 IMAD.WIDE R14, R11.reuse, 0x4, R4 ;  /* 0x000000040b0e9825 */ /* 0x040fe200078e0204 */
[----:B------:R-:W0:Y:S03]  /*0d20*/  @!P1 LDC R23, c[0x0][0x38c] ;  /* 0x0000e300ff179b82 */ /* 0x000e260000000800 */
[C---:B------:R-:W-:Y:S02]  /*0d30*/  @!P1 IMAD.WIDE R18, R11.reuse, 0x4, R2 ;  /* 0x000000040b129825 */ /* 0x040fe400078e0202 */
[----:B------:R-:W0:Y:S04]  /*0d40*/  @!P1 LDG.E R14, desc[UR14][R14.64] ;  /* 0x0000000e0e0e9981 */ /* 0x000e28000c1e1900 */
[----:B------:R-:W0:Y:S01]  /*0d50*/  @!P1 LDG.E R19, desc[UR14][R18.64] ;  /* 0x0000000e12139981 */ /* 0x000e22000c1e1900 */
[C---:B------:R-:W-:Y:S01]  /*0d60*/  IADD3 R25, PT, PT, R11.reuse, 0x80, RZ ;  /* 0x000000800b197810 */ /* 0x040fe20007ffe0ff */
[----:B------:R-:W-:-:S03]  /*0d70*/  @!P1 IMAD.WIDE R12, R11, 0x4, R8 ;  /* 0x000000040b0c9825 */ /* 0x000fc600078e0208 */
[----:B------:R-:W-:-:S13]  /*0d80*/  ISETP.GE.AND P2, PT, R25, R0, PT ;  /* 0x000000001900720c */ /* 0x000fda0003f46270 */
[C---:B------:R-:W-:Y:S01]  /*0d90*/  @!P2 IMAD.WIDE R20, R25.reuse, 0x4, R4 ;  /* 0x000000041914a825 */ /* 0x040fe200078e0204 */
[----:B------:R-:W1:Y:S03]  /*0da0*/  @!P2 LDC R27, c[0x0][0x38c] ;  /* 0x0000e300ff1bab82 */ /* 0x000e660000000800 */
[----:B------:R-:W-:-:S04]  /*0db0*/  @!P2 IMAD.WIDE R16, R25, 0x4, R2 ;  /* 0x000000041910a825 */ /* 0x000fc800078e0202 */
[----:B0-----:R-:W-:-:S05]  /*0dc0*/  @!P1 FFMA R23, R14, R23, R19 ;  /* 0x000000170e179223 */ /* 0x001fca0000000013 */
[----:B------:R0:W-:Y:S04]  /*0dd0*/  @!P1 STG.E desc[UR14][R12.64], R23 ;  /* 0x000000170c009986 */ /* 0x0001e8000c10190e */
[----:B------:R-:W1:Y:S04]  /*0de0*/  @!P2 LDG.E R20, desc[UR14][R20.64] ;  /* 0x0000000e1414a981 */ /* 0x000e68000c1e1900 */
[----:B------:R2:W1:Y:S01]  /*0df0*/  @!P2 LDG.E R17, desc[UR14][R16.64] ;  /* 0x0000000e1011a981 */ /* 0x000462000c1e1900 */
[----:B------:R-:W-:Y:S02]  /*0e00*/  VIADD R29, R11, 0x100 ;  /* 0x000001000b1d7836 */ /* 0x000fe40000000000 */
[----:B------:R-:W-:-:S03]  /*0e10*/  @!P2 IMAD.WIDE R14, R25, 0x4, R8 ;  /* 0x00000004190ea825 */ /* 0x000fc600078e0208 */
[----:B------:R-:W-:-:S13]  /*0e20*/  ISETP.GE.AND P1, PT, R29, R0, PT ;  /* 0x000000001d00720c */ /* 0x000fda0003f26270 */
[C---:B------:R-:W-:Y:S01]  /*0e30*/  @!P1 IMAD.WIDE R24, R29.reuse, 0x4, R4 ;  /* 0x000000041d189825 */ /* 0x040fe200078e0204 */
[----:B--2---:R-:W2:Y:S03]  /*0e40*/  @!P1 LDC R16, c[0x0][0x38c] ;  /* 0x0000e300ff109b82 */ /* 0x004ea60000000800 */
[----:B------:R-:W-:-:S04]  /*0e50*/  @!P1 IMAD.WIDE R18, R29, 0x4, R2 ;  /* 0x000000041d129825 */ /* 0x000fc800078e0202 */
[----:B-1----:R-:W-:-:S05]  /*0e60*/  @!P2 FFMA R27, R20, R27, R17 ;  /* 0x0000001b141ba223 */ /* 0x002fca0000000011 */
[----:B------:R1:W-:Y:S04]  /*0e70*/  @!P2 STG.E desc[UR14][R14.64], R27 ;  /* 0x0000001b0e00a986 */ /* 0x0003e8000c10190e */
[----:B------:R-:W2:Y:S04]  /*0e80*/  @!P1 LDG.E R24, desc[UR14][R24.64] ;  /* 0x0000000e18189981 */ /* 0x000ea8000c1e1900 */
[----:B------:R-:W2:Y:S01]  /*0e90*/  @!P1 LDG.E R19, desc[UR14][R18.64] ;  /* 0x0000000e12139981 */ /* 0x000ea2000c1e1900 */
[----:B0-----:R-:W-:Y:S01]  /*0ea0*/  IADD3 R23, PT, PT, R11, 0x180, RZ ;  /* 0x000001800b177810 */ /* 0x001fe20007ffe0ff */
[----:B------:R-:W-:-:S03]  /*0eb0*/  @!P1 IMAD.WIDE R12, R29, 0x4, R8 ;  /* 0x000000041d0c9825 */ /* 0x000fc600078e0208 */
[----:B------:R-:W-:-:S13]  /*0ec0*/  ISETP.GE.AND P2, PT, R23, R0, PT ;  /* 0x000000001700720c */ /* 0x000fda0003f46270 */
[----:B------:R-:W-:-:S04]  /*0ed0*/  @!P2 IMAD.WIDE R20, R23, 0x4, R2 ;  /* 0x000000041714a825 */ /* 0x000fc800078e0202 */
[----:B--2---:R-:W-:Y:S01]  /*0ee0*/  @!P1 FFMA R11, R24, R16, R19 ;  /* 0x00000010180b9223 */ /* 0x004fe20000000013 */
[C---:B------:R-:W-:Y:S01]  /*0ef0*/  @!P2 IMAD.WIDE R16, R23.reuse, 0x4, R4 ;  /* 0x000000041710a825 */ /* 0x040fe200078e0204 */
[----:B------:R-:W0:Y:S03]  /*0f00*/  @!P2 LDC R19, c[0x0][0x38c] ;  /* 0x0000e300ff13ab82 */ /* 0x000e260000000800 */
[----:B------:R2:W-:Y:S04]  /*0f10*/  @!P1 STG.E desc[UR14][R12.64], R11 ;  /* 0x0000000b0c009986 */ /* 0x0005e8000c10190e */
[----:B------:R-:W0:Y:S04]  /*0f20*/  @!P2 LDG.E R16, desc[UR14][R16.64] ;  /* 0x0000000e1010a981 */ /* 0x000e28000c1e1900 */
[----:B------:R-:W0:Y:S01]  /*0f30*/  @!P2 LDG.E R21, desc[UR14][R20.64] ;  /* 0x0000000e1415a981 */ /* 0x000e22000c1e1900 */
[----:B-1----:R-:W-:-:S04]  /*0f40*/  @!P2 IMAD.WIDE R14, R23, 0x4, R8 ;  /* 0x00000004170ea825 */ /* 0x002fc800078e0208 */
[----:B------:R-:W-:Y:S02]  /*0f50*/  VIADD R6, R6, 0x4 ;  /* 0x0000000406067836 */ /* 0x000fe40000000000 */
[----:B0-----:R-:W-:-:S05]  /*0f60*/  @!P2 FFMA R19, R16, R19, R21 ;  /* 0x000000131013a223 */ /* 0x001fca0000000015 */
[----:B------:R2:W-:Y:S02]  /*0f70*/  @!P2 STG.E desc[UR14][R14.64], R19 ;  /* 0x000000130e00a986 */ /* 0x0005e4000c10190e */
.L_x_10:
[----:B------:R-:W-:Y:S05]  /*0f80*/  @!P0 EXIT ;  /* 0x000000000000894d */ /* 0x000fea0003800000 */
[----:B------:R-:W-:Y:S02]  /*0f90*/  ISETP.NE.AND P0, PT, R22, 0x1, PT ;  /* 0x000000011600780c */ /* 0x000fe40003f05270 */
[----:B------:R-:W-:-:S04]  /*0fa0*/  LOP3.LUT R10, R10, 0x1, RZ, 0xc0, !PT ;  /* 0x000000010a0a7812 */ /* 0x000fc800078ec0ff */
[----:B------:R-:W-:-:S07]  /*0fb0*/  ISETP.NE.U32.AND P2, PT, R10, 0x1, PT ;  /* 0x000000010a00780c */ /* 0x000fce0003f45070 */
[----:B------:R-:W-:Y:S06]  /*0fc0*/  @!P0 BRA `(.L_x_11) ;  /* 0x0000000000548947 */ /* 0x000fec0003800000 */
[----:B--2---:R-:W-:-:S04]  /*0fd0*/  LEA R15, R6, R7, 0x7 ;  /* 0x00000007060f7211 */ /* 0x004fc800078e38ff */
        /* <DEDUP_REMOVED lines=9> */
[----:B------:R-:W-:-:S04]  /*1070*/  @!P1 IMAD.WIDE R16, R23, 0x4, R4 ;  /* 0x0000000417109825 */ /* 0x000fc800078e0204 */
[----:B------:R-:W-:-:S04]  /*1080*/  @!P1 IMAD.WIDE R18, R23, 0x4, R2 ;  /* 0x0000000417129825 */ /* 0x000fc800078e0202 */
[----:B0-----:R-:W-:Y:S02]  /*1090*/  @!P0 FFMA R21, R10, R21, R13 ;  /* 0x000000150a158223 */ /* 0x001fe4000000000d */
[----:B------:R-:W0:Y:S03]  /*10a0*/  @!P1 LDC R13, c[0x0][0x38c] ;  /* 0x0000e300ff0d9b82 */ /* 0x000e260000000800 */
[----:B------:R1:W-:Y:S04]  /*10b0*/  @!P0 STG.E desc[UR14][R14.64], R21 ;  /* 0x000000150e008986 */ /* 0x0003e8000c10190e */
[----:B------:R-:W0:Y:S04]  /*10c0*/  @!P1 LDG.E R16, desc[UR14][R16.64] ;  /* 0x0000000e10109981 */ /* 0x000e28000c1e1900 */
[----:B------:R-:W0:Y:S01]  /*10d0*/  @!P1 LDG.E R19, desc[UR14][R18.64] ;  /* 0x0000000e12139981 */ /* 0x000e22000c1e1900 */
[----:B------:R-:W-:-:S04]  /*10e0*/  @!P1 IMAD.WIDE R10, R23, 0x4, R8 ;  /* 0x00000004170a9825 */ /* 0x000fc800078e0208 */
[----:B------:R-:W-:Y:S02]  /*10f0*/  VIADD R6, R6, 0x2 ;  /* 0x0000000206067836 */ /* 0x000fe40000000000 */
[----:B0-----:R-:W-:-:S05]  /*1100*/  @!P1 FFMA R13, R16, R13, R19 ;  /* 0x0000000d100d9223 */ /* 0x001fca0000000013 */
[----:B------:R1:W-:Y:S02]  /*1110*/  @!P1 STG.E desc[UR14][R10.64], R13 ;  /* 0x0000000d0a009986 */ /* 0x0003e4000c10190e */
.L_x_11:
[----:B------:R-:W-:Y:S05]  /*1120*/  @P2 EXIT ;  /* 0x000000000000294d */ /* 0x000fea0003800000 */
[----:B------:R-:W-:-:S04]  /*1130*/  LEA R7, R6, R7, 0x7 ;  /* 0x0000000706077211 */ /* 0x000fc800078e38ff */
[----:B------:R-:W-:-:S13]  /*1140*/  ISETP.GE.AND P0, PT, R7, R0, PT ;  /* 0x000000000700720c */ /* 0x000fda0003f06270 */
[----:B------:R-:W-:Y:S05]  /*1150*/  @P0 EXIT ;  /* 0x000000000000094d */ /* 0x000fea0003800000 */
[C---:B------:R-:W-:Y:S01]  /*1160*/  IMAD.WIDE R4, R7.reuse, 0x4, R4 ;  /* 0x0000000407047825 */ /* 0x040fe200078e0204 */
[----:B------:R-:W0:Y:S03]  /*1170*/  LDCU UR4, c[0x0][0x38c] ;  /* 0x00007180ff0477ac */ /* 0x000e260008000800 */
[C---:B------:R-:W-:Y:S02]  /*1180*/  IMAD.WIDE R2, R7.reuse, 0x4, R2 ;  /* 0x0000000407027825 */ /* 0x040fe400078e0202 */
[----:B------:R-:W0:Y:S04]  /*1190*/  LDG.E R4, desc[UR14][R4.64] ;  /* 0x0000000e04047981 */ /* 0x000e28000c1e1900 */
[----:B------:R-:W0:Y:S01]  /*11a0*/  LDG.E R3, desc[UR14][R2.64] ;  /* 0x0000000e02037981 */ /* 0x000e22000c1e1900 */
[----:B------:R-:W-:-:S04]  /*11b0*/  IMAD.WIDE R8, R7, 0x4, R8 ;  /* 0x0000000407087825 */ /* 0x000fc800078e0208 */
[----:B0-----:R-:W-:-:S05]  /*11c0*/  FFMA R7, R4, UR4, R3 ;  /* 0x0000000404077c23 */ /* 0x001fca0008000003 */
[----:B------:R-:W-:Y:S01]  /*11d0*/  STG.E desc[UR14][R8.64], R7 ;  /* 0x0000000708007986 */ /* 0x000fe2000c10190e */
[----:B------:R-:W-:Y:S05]  /*11e0*/  EXIT ;  /* 0x000000000000794d */ /* 0x000fea0003800000 */
.L_x_5:
[----:B------:R-:W-:-:S13]  /*11f0*/  ISETP.GE.AND P0, PT, R10, 0x1, PT ;  /* 0x000000010a00780c */ /* 0x000fda0003f06270 */
[----:B------:R-:W-:Y:S05]  /*1200*/  @!P0 EXIT ;  /* 0x000000000000894d */ /* 0x000fea0003800000 */
[----:B------:R-:W-:Y:S01]  /*1210*/  ISETP.GE.U32.AND P0, PT, R10, 0x8, PT ;  /* 0x000000080a00780c */ /* 0x000fe20003f06070 */
[----:B------:R-:W-:-:S12]  /*1220*/  HFMA2 R0, -RZ, RZ, 0, 0 ;  /* 0x00000000ff007431 */ /* 0x000fd800000001ff */
[----:B------:R-:W-:Y:S05]  /*1230*/  @!P0 BRA `(.L_x_12) ;  /* 0x00000004001c8947 */ /* 0x000fea0003800000 */
[----:B------:R-:W0:Y:S01]  /*1240*/  LDC.64 R12, c[0x0][0x398] ;  /* 0x0000e600ff0c7b82 */ /* 0x000e220000000a00 */
[----:B------:R-:W-:Y:S01]  /*1250*/  UIADD3 UR4, UP2, UPT, UR13, 0x600, URZ ;  /* 0x000006000d047890 */ /* 0x000fe2000ff5e0ff */
[----:B------:R-:W-:Y:S01]  /*1260*/  LOP3.LUT R0, R10, 0x7ffffff8, RZ, 0xc0, !PT ;  /* 0x7ffffff80a007812 */ /* 0x000fe200078ec0ff */
[----:B------:R-:W1:Y:S03]  /*1270*/  LDCU UR17, c[0x0][0x38c] ;  /* 0x00007180ff1177ac */ /* 0x000e660008000800 */
[----:B------:R-:W-:Y:S01]  /*1280*/  IADD3 R6, PT, PT, -R0, RZ, RZ ;  /* 0x000000ff00067210 */ /* 0x000fe20007ffe1ff */
[----:B------:R-:W-:Y:S01]  /*1290*/  UIADD3 UR10, UP1, UPT, UR4, UR10, URZ ;  /* 0x0000000a040a7290 */ /* 0x000fe2000ff3e0ff */
[----:B------:R-:W2:Y:S01]  /*12a0*/  LDC.64 R8, c[0x0][0x390] ;  /* 0x0000e400ff087b82 */ /* 0x000ea20000000a00 */
[----:B------:R-:W-:Y:S02]  /*12b0*/  UIADD3 UR8, UP0, UPT, UR4, UR8, URZ ;  /* 0x0000000804087290 */ /* 0x000fe4000ff1e0ff */
[----:B------:R-:W-:-:S02]  /*12c0*/  UIADD3.X UR5, UPT, UPT, URZ, UR16, URZ, UP2, !UPT ;  /* 0x00000010ff057290 */ /* 0x000fc400097fe4ff */
[----:B------:R-:W-:Y:S02]  /*12d0*/  UIADD3 UR4, UP2, UPT, UR4, UR6, URZ ;  /* 0x0000000604047290 */ /* 0x000fe4000ff5e0ff */
[----:B------:R-:W-:Y:S01]  /*12e0*/  UIADD3.X UR11, UPT, UPT, UR5, UR11, URZ, UP1, !UPT ;  /* 0x0000000b050b7290 */ /* 0x000fe20008ffe4ff */
[----:B------:R-:W3:Y:S01]  /*12f0*/  LDC.64 R14, c[0x0][0x3a8] ;  /* 0x0000ea00ff0e7b82 */ /* 0x000ee20000000a00 */
[----:B------:R-:W-:Y:S02]  /*1300*/  UIADD3.X UR9, UPT, UPT, UR5, UR9, URZ, UP0, !UPT ;  /* 0x0000000905097290 */ /* 0x000fe400087fe4ff */
[----:B------:R-:W-:Y:S01]  /*1310*/  UIADD3.X UR5, UPT, UPT, UR5, UR7, URZ, UP2, !UPT ;  /* 0x0000000705057290 */ /* 0x000fe200097fe4ff */
[----:B0-----:R-:W-:-:S04]  /*1320*/  IMAD.WIDE.U32 R10, R7, 0x4, R12 ;  /* 0x00000004070a7825 */ /* 0x001fc800078e000c */
[----:B--2---:R-:W-:-:S04]  /*1330*/  IMAD.WIDE.U32 R8, R7, 0x4, R8 ;  /* 0x0000000407087825 */ /* 0x004fc800078e0008 */
[----:B---3--:R-:W-:-:S04]  /*1340*/  IMAD.WIDE.U32 R12, R7, 0x4, R14 ;  /* 0x00000004070c7825 */ /* 0x008fc800078e000e */
[----:B-1----:R-:W-:-:S07]  /*1350*/  VIADD R7, R7, 0x80 ;  /* 0x0000008007077836 */ /* 0x002fce0000000000 */
.L_x_13:
[----:B------:R-:W-:Y:S02]  /*1360*/  IADD3 R22, P1, PT, R12, UR13, RZ ;  /* 0x0000000d0c167c10 */ /* 0x000fe4000ff3e0ff */
[----:B---3--:R-:W-:Y:S02]  /*1370*/  IADD3 R20, P0, PT, R10, UR13, RZ ;  /* 0x0000000d0a147c10 */ /* 0x008fe4000ff1e0ff */
[----:B------:R-:W-:Y:S02]  /*1380*/  IADD3.X R23, PT, PT, R13, UR16, RZ, P1, !PT ;  /* 0x000000100d177c10 */ /* 0x000fe40008ffe4ff */
[----:B------:R-:W-:-:S04]  /*1390*/  IADD3.X R21, PT, PT, R11, UR16, RZ, P0, !PT ;  /* 0x000000100b157c10 */ /* 0x000fc800087fe4ff */
[----:B------:R-:W2:Y:S04]  /*13a0*/  LDG.E R23, desc[UR14][R22.64] ;  /* 0x0000000e16177981 */ /* 0x000ea8000c1e1900 */
[----:B------:R-:W2:Y:S01]  /*13b0*/  LDG.E R20, desc[UR14][R20.64] ;  /* 0x0000000e14147981 */ /* 0x000ea2000c1e1900 */
[----:B------:R-:W-:Y:S01]  /*13c0*/  IADD3 R14, P0, PT, R8, UR13, RZ ;  /* 0x0000000d080e7c10 */ /* 0x000fe2000ff1e0ff */
[----:B------:R-:W-:Y:S01]  /*13d0*/  IMAD.U32 R19, RZ, RZ, UR11 ;  /* 0x0000000bff137e24 */ /* 0x000fe2000f8e00ff */
[----:B------:R-:W-:Y:S02]  /*13e0*/  MOV R18, UR10 ;  /* 0x0000000a00127c02 */ /* 0x000fe40008000f00 */
[----:B------:R-:W-:Y:S02]  /*13f0*/  MOV R16, UR4 ;  /* 0x0000000400107c02 */ /* 0x000fe40008000f00 */
[----:B------:R-:W-:Y:S01]  /*1400*/  MOV R17, UR5 ;  /* 0x0000000500117c02 */ /* 0x000fe20008000f00 */
[----:B------:R-:W-:Y:S01]  /*1410*/  IMAD.WIDE R18, R7, 0x4, R18 ;  /* 0x0000000407127825 */ /* 0x000fe200078e0212 */
[----:B------:R-:W-:-:S03]  /*1420*/  IADD3.X R15, PT, PT, R9, UR16, RZ, P0, !PT ;  /* 0x00000010090f7c10 */ /* 0x000fc600087fe4ff */
[----:B------:R-:W-:-:S04]  /*1430*/  IMAD.WIDE R16, R7, 0x4, R16 ;  /* 0x0000000407107825 */ /* 0x000fc800078e0210 */
[----:B--2---:R-:W-:-:S05]  /*1440*/  FFMA R25, R20, UR17, R23 ;  /* 0x0000001114197c23 */ /* 0x004fca0008000017 */
[----:B------:R0:W-:Y:S04]  /*1450*/  STG.E desc[UR14][R14.64], R25 ;  /* 0x000000190e007986 */ /* 0x0001e8000c10190e */
[----:B------:R-:W2:Y:S04]  /*1460*/  LDG.E R22, desc[UR14][R18.64+-0x600] ;  /* 0xfffa000e12167981 */ /* 0x000ea8000c1e1900 */
[----:B------:R-:W2:Y:S01]  /*1470*/  LDG.E R23, desc[UR14][R16.64+-0x600] ;  /* 0xfffa000e10177981 */ /* 0x000ea2000c1e1900 */
[----:B------:R-:W-:Y:S01]  /*1480*/  MOV R21, UR9 ;  /* 0x0000000900157c02 */ /* 0x000fe20008000f00 */
[----:B------:R-:W-:-:S04]  /*1490*/  IMAD.U32 R20, RZ, RZ, UR8 ;  /* 0x00000008ff147e24 */ /* 0x000fc8000f8e00ff */
[----:B------:R-:W-:-:S04]  /*14a0*/  IMAD.WIDE R20, R7, 0x4, R20 ;  /* 0x0000000407147825 */ /* 0x000fc800078e0214 */
[----:B--2---:R-:W-:-:S05]  /*14b0*/  FFMA R23, R22, UR17, R23 ;  /* 0x0000001116177c23 */ /* 0x004fca0008000017 */
[----:B------:R1:W-:Y:S04]  /*14c0*/  STG.E desc[UR14][R20.64+-0x600], R23 ;  /* 0xfffa001714007986 */ /* 0x0003e8000c10190e */
[----:B------:R-:W2:Y:S04]  /*14d0*/  LDG.E R22, desc[UR14][R18.64+-0x400] ;  /* 0xfffc000e12167981 */ /* 0x000ea8000c1e1900 */
[----:B------:R-:W2:Y:S02]  /*14e0*/  LDG.E R27, desc[UR14][R16.64+-0x400] ;  /* 0xfffc000e101b7981 */ /* 0x000ea4000c1e1900 */
[----:B--2---:R-:W-:-:S05]  /*14f0*/  FFMA R27, R22, UR17, R27 ;  /* 0x00000011161b7c23 */ /* 0x004fca000800001b */
[----:B------:R2:W-:Y:S04]  /*1500*/  STG.E desc[UR14][R20.64+-0x400], R27 ;  /* 0xfffc001b14007986 */ /* 0x0005e8000c10190e */
[----:B0-----:R-:W3:Y:S04]  /*1510*/  LDG.E R14, desc[UR14][R18.64+-0x200] ;  /* 0xfffe000e120e7981 */ /* 0x001ee8000c1e1900 */
[----:B------:R-:W3:Y:S02]  /*1520*/  LDG.E R15, desc[UR14][R16.64+-0x200] ;  /* 0xfffe000e100f7981 */ /* 0x000ee4000c1e1900 */
[----:B---3--:R-:W-:-:S05]  /*1530*/  FFMA R15, R14, UR17, R15 ;  /* 0x000000110e0f7c23 */ /* 0x008fca000800000f */
[----:B------:R0:W-:Y:S04]  /*1540*/  STG.E desc[UR14][R20.64+-0x200], R15 ;  /* 0xfffe000f14007986 */ /* 0x0001e8000c10190e */
[----:B------:R-:W3:Y:S04]  /*1550*/  LDG.E R14, desc[UR14][R18.64] ;  /* 0x0000000e120e7981 */ /* 0x000ee8000c1e1900 */
[----:B------:R-:W3:Y:S02]  /*1560*/  LDG.E R25, desc[UR14][R16.64] ;  /* 0x0000000e10197981 */ /* 0x000ee4000c1e1900 */
[----:B---3--:R-:W-:-:S05]  /*1570*/  FFMA R25, R14, UR17, R25 ;  /* 0x000000110e197c23 */ /* 0x008fca0008000019 */
[----:B------:R3:W-:Y:S04]  /*1580*/  STG.E desc[UR14][R20.64], R25 ;  /* 0x0000001914007986 */ /* 0x0007e8000c10190e */
[----:B------:R-:W4:Y:S04]  /*1590*/  LDG.E R14, desc[UR14][R18.64+0x200] ;  /* 0x0002000e120e7981 */ /* 0x000f28000c1e1900 */
[----:B-1----:R-:W4:Y:S02]  /*15a0*/  LDG.E R23, desc[UR14][R16.64+0x200] ;  /* 0x0002000e10177981 */ /* 0x002f24000c1e1900 */
[----:B----4-:R-:W-:-:S05]  /*15b0*/  FFMA R23, R14, UR17, R23 ;  /* 0x000000110e177c23 */ /* 0x010fca0008000017 */
[----:B------:R3:W-:Y:S04]  /*15c0*/  STG.E desc[UR14][R20.64+0x200], R23 ;  /* 0x0002001714007986 */ /* 0x0007e8000c10190e */
[----:B------:R-:W4:Y:S04]  /*15d0*/  LDG.E R14, desc[UR14][R18.64+0x400] ;  /* 0x0004000e120e7981 */ /* 0x000f28000c1e1900 */
[----:B--2---:R-:W4:Y:S02]  /*15e0*/  LDG.E R27, desc[UR14][R16.64+0x400] ;  /* 0x0004000e101b7981 */ /* 0x004f24000c1e1900 */
[----:B----4-:R-:W-:-:S05]  /*15f0*/  FFMA R27, R14, UR17, R27 ;  /* 0x000000110e1b7c23 */ /* 0x010fca000800001b */
[----:B------:R3:W-:Y:S04]  /*1600*/  STG.E desc[UR14][R20.64+0x400], R27 ;  /* 0x0004001b14007986 */ /* 0x0007e8000c10190e */
[----:B------:R-:W2:Y:S04]  /*1610*/  LDG.E R14, desc[UR14][R18.64+0x600] ;  /* 0x0006000e120e7981 */ /* 0x000ea8000c1e1900 */
[----:B0-----:R-:W2:Y:S01]  /*1620*/  LDG.E R15, desc[UR14][R16.64+0x600] ;  /* 0x0006000e100f7981 */ /* 0x001ea2000c1e1900 */
[----:B------:R-:W-:-:S04]  /*1630*/  IADD3 R6, PT, PT, R6, 0x8, RZ ;  /* 0x0000000806067810 */ /* 0x000fc80007ffe0ff */
[----:B------:R-:W-:Y:S01]  /*1640*/  ISETP.NE.AND P0, PT, R6, RZ, PT ;  /* 0x000000ff0600720c */ /* 0x000fe20003f05270 */
[----:B------:R-:W-:Y:S01]  /*1650*/  UIADD3 UR13, UP0, UPT, UR13, 0x1000, URZ ;  /* 0x000010000d0d7890 */ /* 0x000fe2000ff1e0ff */
[----:B------:R-:W-:-:S03]  /*1660*/  VIADD R7, R7, 0x400 ;  /* 0x0000040007077836 */ /* 0x000fc60000000000 */
[----:B------:R-:W-:Y:S01]  /*1670*/  UIADD3.X UR16, UPT, UPT, URZ, UR16, URZ, UP0, !UPT ;  /* 0x00000010ff107290 */ /* 0x000fe200087fe4ff */
[----:B--2---:R-:W-:-:S05]  /*1680*/  FFMA R15, R14, UR17, R15 ;  /* 0x000000110e0f7c23 */ /* 0x004fca000800000f */
[----:B------:R3:W-:Y:S02]  /*1690*/  STG.E desc[UR14][R20.64+0x600], R15 ;  /* 0x0006000f14007986 */ /* 0x0007e4000c10190e */
[----:B------:R-:W-:Y:S05]  /*16a0*/  @P0 BRA `(.L_x_13) ;  /* 0xfffffffc002c0947 */ /* 0x000fea000383ffff */
.L_x_12:
[----:B------:R-:W0:Y:S02]  /*16b0*/  LDC R14, c[0x0][0x388] ;  /* 0x0000e200ff0e7b82 */ /* 0x000e240000000800 */
[----:B0-----:R-:W-:-:S13]  /*16c0*/  LOP3.LUT P0, R10, R14, 0x7, RZ, 0xc0, !PT ;  /* 0x000000070e0a7812 */ /* 0x001fda000780c0ff */
[----:B------:R-:W-:Y:S05]  /*16d0*/  @!P0 EXIT ;  /* 0x000000000000894d */ /* 0x000fea0003800000 */
[----:B------:R-:W0:Y:S01]  /*16e0*/  LDCU.64 UR4, c[0x0][0x390] ;  /* 0x00007200ff0477ac */ /* 0x000e220008000a00 */
[----:B------:R-:W-:Y:S01]  /*16f0*/  SHF.L.U32 R8, R14, 0x7, RZ ;  /* 0x000000070e087819 */ /* 0x000fe200000006ff */
[----:B---3--:R-:W1:Y:S01]  /*1700*/  S2R R15, SR_TID.X ;  /* 0x00000000000f7919 */ /* 0x008e620000002100 */
[----:B------:R-:W-:Y:S02]  /*1710*/  ISETP.GE.U32.AND P0, PT, R10, 0x4, PT ;  /* 0x000000040a00780c */ /* 0x000fe40003f06070 */
[----:B------:R-:W-:Y:S01]  /*1720*/  SHF.R.S32.HI R6, RZ, 0x1f, R8 ;  /* 0x0000001fff067819 */ /* 0x000fe20000011408 */
[----:B------:R-:W-:Y:S01]  /*1730*/  IMAD.WIDE.U32 R8, R8, UR12, RZ ;  /* 0x0000000c08087c25 */ /* 0x000fe2000f8e00ff */
[----:B------:R-:W-:-:S03]  /*1740*/  LOP3.LUT R18, R14, 0x3, RZ, 0xc0, !PT ;  /* 0x000000030e127812 */ /* 0x000fc600078ec0ff */
[----:B------:R-:W-:Y:S01]  /*1750*/  IMAD R7, R6, UR12, RZ ;  /* 0x0000000c06077c24 */ /* 0x000fe2000f8e02ff */
[----:B------:R-:W-:Y:S02]  /*1760*/  SHF.L.U32 R6, R8, 0x2, RZ ;  /* 0x0000000208067819 */ /* 0x000fe400000006ff */
[----:B------:R-:W-:Y:S01]  /*1770*/  ISETP.NE.AND P1, PT, R18, RZ, PT ;  /* 0x000000ff1200720c */ /* 0x000fe20003f25270 */
[----:B------:R-:W-:Y:S01]  /*1780*/  IMAD.IADD R7, R9, 0x1, R7 ;  /* 0x0000000109077824 */ /* 0x000fe200078e0207 */
[----:B0-----:R-:W-:-:S04]  /*1790*/  IADD3 R6, P2, PT, R6, UR4, RZ ;  /* 0x0000000406067c10 */ /* 0x001fc8000ff5e0ff */
[----:B------:R-:W-:-:S04]  /*17a0*/  SHF.L.U64.HI R7, R8, 0x2, R7 ;  /* 0x0000000208077819 */ /* 0x000fc80000010207 */
[----:B------:R-:W-:Y:S01]  /*17b0*/  IADD3.X R7, PT, PT, R7, UR5, RZ, P2, !PT ;  /* 0x0000000507077c10 */ /* 0x000fe200097fe4ff */
[----:B------:R-:W-:Y:S06]  /*17c0*/  @!P0 BRA `(.L_x_14) ;  /* 0x0000000000588947 */ /* 0x000fec0003800000 */
[----:B-1----:R-:W-:Y:S01]  /*17d0*/  LEA R13, R0, R15, 0x7 ;  /* 0x0000000f000d7211 */ /* 0x002fe200078e38ff */
[----:B------:R-:W0:Y:S04]  /*17e0*/  LDCU UR4, c[0x0][0x38c] ;  /* 0x00007180ff0477ac */ /* 0x000e280008000800 */
[----:B------:R-:W-:-:S04]  /*17f0*/  IMAD.WIDE R10, R13, 0x4, R4 ;  /* 0x000000040d0a7825 */ /* 0x000fc800078e0204 */
[C---:B------:R-:W-:Y:S01]  /*1800*/  IMAD.WIDE R8, R13.reuse, 0x4, R2 ;  /* 0x000000040d087825 */ /* 0x040fe200078e0202 */
[----:B------:R-:W0:Y:S04]  /*1810*/  LDG.E R16, desc[UR14][R10.64] ;  /* 0x0000000e0a107981 */ /* 0x000e28000c1e1900 */
[----:B------:R-:W0:Y:S01]  /*1820*/  LDG.E R17, desc[UR14][R8.64] ;  /* 0x0000000e08117981 */ /* 0x000e22000c1e1900 */
[----:B------:R-:W-:-:S04]  /*1830*/  IMAD.WIDE R12, R13, 0x4, R6 ;  /* 0x000000040d0c7825 */ /* 0x000fc800078e0206 */
[----:B0-----:R-:W-:-:S05]  /*1840*/  FFMA R17, R16, UR4, R17 ;  /* 0x0000000410117c23 */ /* 0x001fca0008000011 */
[----:B------:R0:W-:Y:S04]  /*1850*/  STG.E desc[UR14][R12.64], R17 ;  /* 0x000000110c007986 */ /* 0x0001e8000c10190e */
[----:B------:R-:W2:Y:S04]  /*1860*/  LDG.E R16, desc[UR14][R10.64+0x200] ;  /* 0x0002000e0a107981 */ /* 0x000ea8000c1e1900 */
[----:B------:R-:W2:Y:S02]  /*1870*/  LDG.E R19, desc[UR14][R8.64+0x200] ;  /* 0x0002000e08137981 */ /* 0x000ea4000c1e1900 */
[----:B--2---:R-:W-:-:S05]  /*1880*/  FFMA R19, R16, UR4, R19 ;  /* 0x0000000410137c23 */ /* 0x004fca0008000013 */
[----:B------:R0:W-:Y:S04]  /*1890*/  STG.E desc[UR14][R12.64+0x200], R19 ;  /* 0x000200130c007986 */ /* 0x0001e8000c10190e */
[----:B------:R-:W2:Y:S04]  /*18a0*/  LDG.E R16, desc[UR14][R10.64+0x400] ;  /* 0x0004000e0a107981 */ /* 0x000ea8000c1e1900 */
[----:B------:R-:W2:Y:S02]  /*18b0*/  LDG.E R21, desc[UR14][R8.64+0x400] ;  /* 0x0004000e08157981 */ /* 0x000ea4000c1e1900 */
[----:B--2---:R-:W-:-:S05]  /*18c0*/  FFMA R21, R16, UR4, R21 ;  /* 0x0000000410157c23 */ /* 0x004fca0008000015 */
[----:B------:R0:W-:Y:S04]  /*18d0*/  STG.E desc[UR14][R12.64+0x400], R21 ;  /* 0x000400150c007986 */ /* 0x0001e8000c10190e */
[----:B------:R-:W2:Y:S04]  /*18e0*/  LDG.E R16, desc[UR14][R10.64+0x600] ;  /* 0x0006000e0a107981 */ /* 0x000ea8000c1e1900 */
[----:B------:R-:W2:Y:S01]  /*18f0*/  LDG.E R23, desc[UR14][R8.64+0x600] ;  /* 0x0006000e08177981 */ /* 0x000ea2000c1e1900 */
[----:B------:R-:W-:Y:S01]  /*1900*/  IADD3 R0, PT, PT, R0, 0x4, RZ ;  /* 0x0000000400007810 */ /* 0x000fe20007ffe0ff */
[----:B--2---:R-:W-:-:S05]  /*1910*/  FFMA R23, R16, UR4, R23 ;  /* 0x0000000410177c23 */ /* 0x004fca0008000017 */
[----:B------:R0:W-:Y:S02]  /*1920*/  STG.E desc[UR14][R12.64+0x600], R23 ;  /* 0x000600170c007986 */ /* 0x0001e4000c10190e */
.L_x_14:
[----:B------:R-:W-:Y:S05]  /*1930*/  @!P1 EXIT ;  /* 0x000000000000994d */ /* 0x000fea0003800000 */
[----:B------:R-:W-:Y:S02]  /*1940*/  ISETP.NE.AND P0, PT, R18, 0x1, PT ;  /* 0x000000011200780c */ /* 0x000fe40003f05270 */
[----:B------:R-:W-:-:S04]  /*1950*/  LOP3.LUT R14, R14, 0x1, RZ, 0xc0, !PT ;  /* 0x000000010e0e7812 */ /* 0x000fc800078ec0ff */
[----:B------:R-:W-:-:S07]  /*1960*/  ISETP.NE.U32.AND P1, PT, R14, 0x1, PT ;  /* 0x000000010e00780c */ /* 0x000fce0003f25070 */
[----:B------:R-:W-:Y:S06]  /*1970*/  @!P0 BRA `(.L_x_15) ;  /* 0x0000000000388947 */ /* 0x000fec0003800000 */
[----:B01----:R-:W-:Y:S01]  /*1980*/  IMAD R13, R0, 0x80, R15 ;  /* 0x00000080000d7824 */ /* 0x003fe200078e020f */
[----:B------:R-:W0:Y:S03]  /*1990*/  LDCU UR4, c[0x0][0x38c] ;  /* 0x00007180ff0477ac */ /* 0x000e260008000800 */
[----:B------:R-:W-:-:S04]  /*19a0*/  IMAD.WIDE R8, R13, 0x4, R4 ;  /* 0x000000040d087825 */ /* 0x000fc800078e0204 */
[C---:B------:R-:W-:Y:S01]  /*19b0*/  IMAD.WIDE R10, R13.reuse, 0x4, R2 ;  /* 0x000000040d0a7825 */ /* 0x040fe200078e0202 */
[----:B------:R-:W0:Y:S04]  /*19c0*/  LDG.E R14, desc[UR14][R8.64] ;  /* 0x0000000e080e7981 */ /* 0x000e28000c1e1900 */
[----:B------:R-:W0:Y:S01]  /*19d0*/  LDG.E R17, desc[UR14][R10.64] ;  /* 0x0000000e0a117981 */ /* 0x000e22000c1e1900 */
[----:B------:R-:W-:-:S04]  /*19e0*/  IMAD.WIDE R12, R13, 0x4, R6 ;  /* 0x000000040d0c7825 */ /* 0x000fc800078e0206 */
[----:B0-----:R-:W-:-:S05]  /*19f0*/  FFMA R17, R14, UR4, R17 ;  /* 0x000000040e117c23 */ /* 0x001fca0008000011 */
[----:B------:R2:W-:Y:S04]  /*1a00*/  STG.E desc[UR14][R12.64], R17 ;  /* 0x000000110c007986 */ /* 0x0005e8000c10190e */
[----:B------:R-:W3:Y:S04]  /*1a10*/  LDG.E R14, desc[UR14][R8.64+0x200] ;  /* 0x0002000e080e7981 */ /* 0x000ee8000c1e1900 */
[----:B------:R-:W3:Y:S01]  /*1a20*/  LDG.E R19, desc[UR14][R10.64+0x200] ;  /* 0x0002000e0a137981 */ /* 0x000ee2000c1e1900 */
[----:B------:R-:W-:Y:S01]  /*1a30*/  IADD3 R0, PT, PT, R0, 0x2, RZ ;  /* 0x0000000200007810 */ /* 0x000fe20007ffe0ff */
[----:B---3--:R-:W-:-:S05]  /*1a40*/  FFMA R19, R14, UR4, R19 ;  /* 0x000000040e137c23 */ /* 0x008fca0008000013 */
[----:B------:R2:W-:Y:S02]  /*1a50*/  STG.E desc[UR14][R12.64+0x200], R19 ;  /* 0x000200130c007986 */ /* 0x0005e4000c10190e */
.L_x_15:
[----:B------:R-:W-:Y:S05]  /*1a60*/  @P1 EXIT ;  /* 0x000000000000194d */ /* 0x000fea0003800000 */
[----:B-1----:R-:W-:Y:S01]  /*1a70*/  LEA R15, R0, R15, 0x7 ;  /* 0x0000000f000f7211 */ /* 0x002fe200078e38ff */
[----:B------:R-:W1:Y:S04]  /*1a80*/  LDCU UR4, c[0x0][0x38c] ;  /* 0x00007180ff0477ac */ /* 0x000e680008000800 */
[----:B------:R-:W-:-:S04]  /*1a90*/  IMAD.WIDE R4, R15, 0x4, R4 ;  /* 0x000000040f047825 */ /* 0x000fc800078e0204 */
[C---:B------:R-:W-:Y:S02]  /*1aa0*/  IMAD.WIDE R2, R15.reuse, 0x4, R2 ;  /* 0x000000040f027825 */ /* 0x040fe400078e0202 */
[----:B------:R-:W1:Y:S04]  /*1ab0*/  LDG.E R4, desc[UR14][R4.64] ;  /* 0x0000000e04047981 */ /* 0x000e68000c1e1900 */
[----:B------:R-:W1:Y:S01]  /*1ac0*/  LDG.E R3, desc[UR14][R2.64] ;  /* 0x0000000e02037981 */ /* 0x000e62000c1e1900 */
[----:B------:R-:W-:-:S04]  /*1ad0*/  IMAD.WIDE R6, R15, 0x4, R6 ;  /* 0x000000040f067825 */ /* 0x000fc800078e0206 */
[----:B-1----:R-:W-:-:S05]  /*1ae0*/  FFMA R9, R4, UR4, R3 ;  /* 0x0000000404097c23 */ /* 0x002fca0008000003 */
[----:B------:R-:W-:Y:S01]  /*1af0*/  STG.E desc[UR14][R6.64], R9 ;  /* 0x0000000906007986 */ /* 0x000fe2000c10190e */
[----:B------:R-:W-:Y:S05]  /*1b00*/  EXIT ;  /* 0x000000000000794d */ /* 0x000fea0003800000 */
.L_x_16:
[----:B------:R-:W-:-:S00]  /*1b10*/  BRA `(.L_x_16) ;  /* 0xfffffffc00fc7947 */ /* 0x000fc0000383ffff */
[----:B------:R-:W-:-:S00]  /*1b20*/  NOP ;  /* 0x0000000000007918 */ /* 0x000fc00000000000 */
        /* <DEDUP_REMOVED lines=13> */
.L_x_41:


//--------------------- .text._ZN3cub18CUB_300001_SM_10006detail9transform16transform_kernelINS2_10policy_hubILb1EN4cuda3std3__45tupleIJN6thrust24THRUST_300001_SM_1000_NS6detail15normal_iteratorINSA_10device_ptrIfEEEESF_EEEE10policy1000Ei10saxpy_funcSF_JPfSK_EEEvT0_iT1_T2_DpNS2_10kernel_argIT3_EE --------------------------
	.section	.text._ZN3cub18CUB_300001_SM_10006detail9transform16transform_kernelINS2_10policy_hubILb1EN4cuda3std3__45tupleIJN6thrust24THRUST_300001_SM_1000_NS6detail15normal_iteratorINSA_10device_ptrIfEEEESF_EEEE10policy1000Ei10saxpy_funcSF_JPfSK_EEEvT0_iT1_T2_DpNS2_10kernel_argIT3_EE,"ax",@progbits
	.align	128
        .global         _ZN3cub18CUB_300001_SM_10006detail9transform16transform_kernelINS2_10policy_hubILb1EN4cuda3std3__45tupleIJN6thrust24THRUST_300001_SM_1000_NS6detail15normal_iteratorINSA_10device_ptrIfEEEESF_EEEE10policy1000Ei10saxpy_funcSF_JPfSK_EEEvT0_iT1_T2_DpNS2_10kernel_argIT3_EE
        .type           _ZN3cub18CUB_300001_SM_10006detail9transform16transform_kernelINS2_10policy_hubILb1EN4cuda3std3__45tupleIJN6thrust24THRUST_300001_SM_1000_NS6detail15normal_iteratorINSA_10device_ptrIfEEEESF_EEEE10policy1000Ei10saxpy_funcSF_JPfSK_EEEvT0_iT1_T2_DpNS2_10kernel_argIT3_EE,@function
        .size           _ZN3cub18CUB_300001_SM_10006detail9transform16transform_kernelINS2_10policy_hubILb1EN4cuda3std3__45tupleIJN6thrust24THRUST_300001_SM_1000_NS6detail15normal_iteratorINSA_10device_ptrIfEEEESF_EEEE10policy1000Ei10saxpy_funcSF_JPfSK_EEEvT0_iT1_T2_DpNS2_10kernel_argIT3_EE,(.L_x_42 - _ZN3cub18CUB_300001_SM_10006detail9transform16transform_kernelINS2_10policy_hubILb1EN4cuda3std3__45tupleIJN6thrust24THRUST_300001_SM_1000_NS6detail15normal_iteratorINSA_10device_ptrIfEEEESF_EEEE10policy1000Ei10saxpy_funcSF_JPfSK_EEEvT0_iT1_T2_DpNS2_10kernel_argIT3_EE)
        .other          _ZN3cub18CUB_300001_SM_10006detail9transform16transform_kernelINS2_10policy_hubILb1EN4cuda3std3__45tupleIJN6thrust24THRUST_300001_SM_1000_NS6detail15normal_iteratorINSA_10device_ptrIfEEEESF_EEEE10policy1000Ei10saxpy_funcSF_JPfSK_EEEvT0_iT1_T2_DpNS2_10kernel_argIT3_EE,@"STO_CUDA_ENTRY STV_DEFAULT"
_ZN3cub18CUB_300001_SM_10006detail9transform16transform_kernelINS2_10policy_hubILb1EN4cuda3std3__45tupleIJN6thrust24THRUST_300001_SM_1000_NS6detail15normal_iteratorINSA_10device_ptrIfEEEESF_EEEE10policy1000Ei10saxpy_funcSF_JPfSK_EEEvT0_iT1_T2_DpNS2_10kernel_argIT3_EE:
.text._ZN3cub18CUB_300001_SM_10006detail9transform16transform_kernelINS2_10policy_hubILb1EN4cuda3std3__45tupleIJN6thrust24THRUST_300001_SM_1000_NS6detail15normal_iteratorINSA_10device_ptrIfEEEESF_EEEE10policy1000Ei10saxpy_funcSF_JPfSK_EEEvT0_iT1_T2_DpNS2_10kernel_argIT3_EE:
[----:B------:R-:W-:Y:S08]  /*0000*/  LDC R1, c[0x0][0x37c] ;  /* 0x0000df00ff017b82 */ /* 0x000ff00000000800 */
[----:B------:R-:W0:Y:S01]  /*0010*/  S2UR UR18, SR_CTAID.X ;  /* 0x00000000001279c3 */ /* 0x000e220000002500 */
[----:B------:R-:W1:Y:S01]  /*0020*/  LDCU.64 UR12, c[0x0][0x380] ;  /* 0x00007000ff0c77ac */ /* 0x000e620008000a00 */
[----:B------:R-:W2:Y:S01]  /*0030*/  S2R R0, SR_TID.X ;  /* 0x0000000000007919 */ /* 0x000ea20000002100 */
[----:B------:R-:W-:Y:S01]  /*0040*/  BSSY.RECONVERGENT B0, `(.L_x_17) ;  /* 0x0000020000007945 */ /* 0x000fe20003800200 */
[----:B-1----:R-:W-:-:S04]  /*0050*/  USHF.L.U32 UR11, UR13, 0x7, URZ ;  /* 0x000000070d0b7899 */ /* 0x002fc800080006ff */
[----:B0-----:R-:W-:-:S04]  /*0060*/  UIMAD UR8, UR11, UR18, URZ ;  /* 0x000000120b0872a4 */ /* 0x001fc8000f8e02ff */
[----:B------:R-:W-:-:S04]  /*0070*/  UIADD3 UR10, UPT, UPT, -UR8, UR12, URZ ;  /* 0x0000000c080a7290 */ /* 0x000fc8000fffe1ff */
[----:B------:R-:W-:Y:S01]  /*0080*/  UISETP.LT.AND UP0, UPT, UR11, UR10, UPT ;  /* 0x0000000a0b00728c */ /* 0x000fe2000bf01270 */
[----:B--2---:R-:W-:-:S03]  /*0090*/  SHF.L.U32 R4, R0, 0x7, RZ ;  /* 0x0000000700047819 */ /* 0x004fc600000006ff */
[----:B------:R-:W-:-:S04]  /*00a0*/  USEL UR12, UR11, UR10, UP0 ;  /* 0x0000000a0b0c7287 */ /* 0x000fc80008000000 */
[----:B------:R-:W-:-:S06]  /*00b0*/  USHF.L.U32 UR4, UR12, 0x2, URZ ;  /* 0x000000020c047899 */ /* 0x000fcc00080006ff */
[----:B------:R-:W-:-:S13]  /*00c0*/  ISETP.GE.AND P0, PT, R4, UR4, PT ;  /* 0x0000000404007c0c */ /* 0x000fda000bf06270 */
[----:B------:R-:W-:Y:S05]  /*00d0*/  @P0 BRA `(.L_x_18) ;  /* 0x0000000000580947 */ /* 0x000fea0003800000 */
[----:B------:R-:W0:Y:S01]  /*00e0*/  LDC.64 R2, c[0x0][0x398] ;  /* 0x0000e600ff027b82 */ /* 0x000e220000000a00 */
[----:B------:R-:W-:Y:S01]  /*00f0*/  MOV R7, UR8 ;  /* 0x0000000800077c02 */ /* 0x000fe20008000f00 */
[----:B------:R-:W-:Y:S01]  /*0100*/  BSSY.RECONVERGENT B1, `(.L_x_19) ;  /* 0x000000a000017945 */ /* 0x000fe20003800200 */
[----:B------:R-:W-:Y:S02]  /*0110*/  IMAD.MOV.U32 R5, RZ, RZ, R4 ;  /* 0x000000ffff057224 */ /* 0x000fe400078e0004 */
[----:B0-----:R-:W-:-:S04]  /*0120*/  IMAD.WIDE.U32 R2, R0, 0x80, R2 ;  /* 0x0000008000027825 */ /* 0x001fc800078e0002 */
[----:B------:R-:W-:-:S07]  /*0130*/  IMAD.WIDE R2, R7, 0x4, R2 ;  /* 0x0000000407027825 */ /* 0x000fce00078e0202 */
.L_x_20:
[----:B------:R-:W-:Y:S01]  /*0140*/  IADD3 R5, PT, PT, R5, 0x4000, RZ ;  /* 0x0000400005057810 */ /* 0x000fe20007ffe0ff */
[----:B------:R0:W-:Y:S03]  /*0150*/  CCTL.E.PF2 [R2] ;  /* 0x000000000200798f */ /* 0x0001e60000800100 */
[----:B------:R-:W-:Y:S02]  /*0160*/  ISETP.GE.AND P0, PT, R5, UR4, PT ;  /* 0x0000000405007c0c */ /* 0x000fe4000bf06270 */
[----:B0-----:R-:W-:-:S04]  /*0170*/  IADD3 R2, P1, PT, R2, 0x4000, RZ ;  /* 0x0000400002027810 */ /* 0x001fc80007f3e0ff */
[----:B------:R-:W-:-:S07]  /*0180*/  IADD3.X R3, PT, PT, RZ, R3, RZ, P1, !PT ;  /* 0x00000003ff037210 */ /* 0x000fce0000ffe4ff */
[----:B------:R-:W-:Y:S05]  /*0190*/  @!P0 BRA `(.L_x_20) ;  /* 0xfffffffc00e88947 */ /* 0x000fea000383ffff */
[----:B------:R-:W-:Y:S05]  /*01a0*/  BSYNC.RECONVERGENT B1 ;  /* 0x0000000000017941 */ /* 0x000fea0003800200 */
.L_x_19:
[----:B------:R-:W0:Y:S02]  /*01b0*/  LDC.64 R2, c[0x0][0x3a8] ;  /* 0x0000ea00ff027b82 */ /* 0x000e240000000a00 */
[----:B0-----:R-:W-:-:S04]  /*01c0*/  IMAD.WIDE.U32 R2, R0, 0x80, R2 ;  /* 0x0000008000027825 */ /* 0x001fc800078e0002 */
[----:B------:R-:W-:-:S07]  /*01d0*/  IMAD.WIDE R2, R7, 0x4, R2 ;  /* 0x0000000407027825 */ /* 0x000fce00078e0202 */
.L_x_21:
[----:B------:R-:W-:Y:S01]  /*01e0*/  VIADD R4, R4, 0x4000 ;  /* 0x0000400004047836 */ /* 0x000fe20000000000 */
[----:B------:R0:W-:Y:S04]  /*01f0*/  CCTL.E.PF2 [R2] ;  /* 0x000000000200798f */ /* 0x0001e80000800100 */
[----:B------:R-:W-:Y:S02]  /*0200*/  ISETP.GE.AND P0, PT, R4, UR4, PT ;  /* 0x0000000404007c0c */ /* 0x000fe4000bf06270 */
[----:B0-----:R-:W-:-:S04]  /*0210*/  IADD3 R2, P1, PT, R2, 0x4000, RZ ;  /* 0x0000400002027810 */ /* 0x001fc80007f3e0ff */
[----:B------:R-:W-:-:S07]  /*0220*/  IADD3.X R3, PT, PT, RZ, R3, RZ, P1, !PT ;  /* 0x00000003ff037210 */ /* 0x000fce0000ffe4ff */
[----:B------:R-:W-:Y:S05]  /*0230*/  @!P0 BRA `(.L_x_21) ;  /* 0xfffffffc00e88947 */ /* 0x000fea000383ffff */
.L_x_18:
[----:B------:R-:W-:Y:S05]  /*0240*/  BSYNC.RECONVERGENT B0 ;  /* 0x0000000000007941 */ /* 0x000fea0003800200 */
.L_x_17:
[----:B------:R-:W0:Y:S01]  /*0250*/  LDCU.128 UR4, c[0x0][0x390] ;  /* 0x00007200ff0477ac */ /* 0x000e220008000c00 */
[----:B------:R-:W-:Y:S01]  /*0260*/  UIMAD.WIDE UR8, UR8, 0x4, URZ ;  /* 0x00000004080878a5 */ /* 0x000fe2000f8e02ff */
[----:B------:R-:W1:Y:S01]  /*0270*/  LDCU.64 UR20, c[0x0][0x358] ;  /* 0x00006b00ff1477ac */ /* 0x000e620008000a00 */
[----:B------:R-:W2:Y:S02]  /*0280*/  LDCU.64 UR14, c[0x0][0x3a8] ;  /* 0x00007500ff0e77ac */ /* 0x000ea40008000a00 */
[----:B0-----:R-:W-:-:S04]  /*0290*/  UIADD3 UR16, UP0, UPT, UR8, UR4, URZ ;  /* 0x0000000408107290 */ /* 0x001fc8000ff1e0ff */
[----:B------:R-:W-:Y:S02]  /*02a0*/  UIADD3.X UR17, UPT, UPT, UR9, UR5, URZ, UP0, !UPT ;  /* 0x0000000509117290 */ /* 0x000fe400087fe4ff */
[----:B------:R-:W-:-:S09]  /*02b0*/  UISETP.GT.AND UP0, UPT, UR11, UR10, UPT ;  /* 0x0000000a0b00728c */ /* 0x000fd2000bf04270 */
[----:B-12---:R-:W-:Y:S05]  /*02c0*/  BRA.U UP0, `(.L_x_22) ;  /* 0x0000000900647547 */ /* 0x006fea000b800000 */
[----:B------:R-:W-:-:S06]  /*02d0*/  UISETP.GE.AND UP0, UPT, UR13, 0x1, UPT ;  /* 0x000000010d00788c */ /* 0x000fcc000bf06270 */
[----:B------:R-:W-:-:S13]  /*02e0*/  PLOP3.LUT P0, PT, PT, PT, UP0, 0x80, 0x8 ;  /* 0x000000000008781c */ /* 0x000fda0003f0f008 */
[----:B------:R-:W-:Y:S05]  /*02f0*/  @!P0 EXIT ;  /* 0x000000000000894d */ /* 0x000fea0003800000 */
[----:B------:R-:W-:Y:S01]  /*0300*/  UISETP.GE.U32.AND UP0, UPT, UR13, 0x8, UPT ;  /* 0x000000080d00788c */ /* 0x000fe2000bf06070 */
[----:B------:R-:W-:-:S08]  /*0310*/  HFMA2 R10, -RZ, RZ, 0, 0 ;  /* 0x00000000ff0a7431 */ /* 0x000fd000000001ff */
[----:B------:R-:W-:Y:S05]  /*0320*/  BRA.U !UP0, `(.L_x_23) ;  /* 0x00000005082c7547 */ /* 0x000fea000b800000 */
[----:B------:R-:W0:Y:S01]  /*0330*/  LDC.64 R2, c[0x0][0x390] ;  /* 0x0000e400ff027b82 */ /* 0x000e220000000a00 */
[----:B------:R-:W-:Y:S01]  /*0340*/  UMOV UR10, UR8 ;  /* 0x00000008000a7c82 */ /* 0x000fe20008000000 */
[----:B------:R-:W-:Y:S01]  /*0350*/  UMOV UR11, UR9 ;  /* 0x00000009000b7c82 */ /* 0x000fe20008000000 */
[----:B------:R-:W-:Y:S02]  /*0360*/  UIADD3 UR9, UP2, UPT, UR10, 0x600, URZ ;  /* 0x000006000a097890 */ /* 0x000fe4000ff5e0ff */
[----:B------:R-:W-:Y:S02]  /*0370*/  ULOP3.LUT UR8, UR13, 0x7ffffff8, URZ, 0xc0, !UPT ;  /* 0x7ffffff80d087892 */ /* 0x000fe4000f8ec0ff */
[----:B------:R-:W-:Y:S01]  /*0380*/  UIADD3 UR12, UP0, UPT, UR9, UR4, URZ ;  /* 0x00000004090c7290 */ /* 0x000fe2000ff1e0ff */
[----:B------:R-:W1:Y:S01]  /*0390*/  LDC.64 R4, c[0x0][0x398] ;  /* 0x0000e600ff047b82 */ /* 0x000e620000000a00 */
[----:B------:R-:W-:Y:S02]  /*03a0*/  UIADD3.X UR4, UPT, UPT, URZ, UR11, URZ, UP2, !UPT ;  /* 0x0000000bff047290 */ /* 0x000fe400097fe4ff */
[----:B------:R-:W-:-:S02]  /*03b0*/  UIADD3 UR6, UP1, UPT, UR9, UR6, URZ ;  /* 0x0000000609067290 */ /* 0x000fc4000ff3e0ff */
[----:B------:R-:W-:Y:S01]  /*03c0*/  UIADD3 UR14, UP2, UPT, UR9, UR14, URZ ;  /* 0x0000000e090e7290 */ /* 0x000fe2000ff5e0ff */
[----:B------:R-:W2:Y:S02]  /*03d0*/  LDCU UR19, c[0x0][0x388] ;  /* 0x00007100ff1377ac */ /* 0x000ea40008000800 */
[----:B------:R-:W3:Y:S01]  /*03e0*/  LDC.64 R6, c[0x0][0x3a8] ;  /* 0x0000ea00ff067b82 */ /* 0x000ee20000000a00 */
[----:B------:R-:W-:Y:S02]  /*03f0*/  UIADD3.X UR7, UPT, UPT, UR4, UR7, URZ, UP1, !UPT ;  /* 0x0000000704077290 */ /* 0x000fe40008ffe4ff */
[----:B------:R-:W-:Y:S02]  /*0400*/  UIADD3.X UR5, UPT, UPT, UR4, UR5, URZ, UP0, !UPT ;  /* 0x0000000504057290 */ /* 0x000fe400087fe4ff */
[----:B------:R-:W-:Y:S01]  /*0410*/  UIADD3.X UR15, UPT, UPT, UR4, UR15, URZ, UP2, !UPT ;  /* 0x0000000f040f7290 */ /* 0x000fe200097fe4ff */
[----:B0-----:R-:W-:Y:S01]  /*0420*/  IMAD.WIDE.U32 R2, R0, 0x4, R2 ;  /* 0x0000000400027825 */ /* 0x001fe200078e0002 */
[----:B------:R-:W-:-:S03]  /*0430*/  UIADD3 UR8, UPT, UPT, -UR8, URZ, URZ ;  /* 0x000000ff08087290 */ /* 0x000fc6000fffe1ff */
[----:B-1----:R-:W-:-:S04]  /*0440*/  IMAD.WIDE.U32 R4, R0, 0x4, R4 ;  /* 0x0000000400047825 */ /* 0x002fc800078e0004 */
[----:B---3--:R-:W-:-:S04]  /*0450*/  IMAD.WIDE.U32 R6, R0, 0x4, R6 ;  /* 0x0000000400067825 */ /* 0x008fc800078e0006 */
[----:B--2---:R-:W-:-:S07]  /*0460*/  VIADD R0, R0, 0x80 ;  /* 0x0000008000007836 */ /* 0x004fce0000000000 */
.L_x_24:
        /* <DEDUP_REMOVED lines=10> */
[----:B------:R-:W-:-:S02]  /*0510*/  MOV R11, UR15 ;  /* 0x0000000f000b7c02 */ /* 0x000fc40008000f00 */
[----:B------:R-:W-:Y:S01]  /*0520*/  IADD3.X R17, PT, PT, R3, UR11, RZ, P0, !PT ;  /* 0x0000000b03117c10 */ /* 0x000fe200087fe4ff */
[----:B------:R-:W-:-:S04]  /*0530*/  IMAD.WIDE R8, R0, 0x4, R8 ;  /* 0x0000000400087825 */ /* 0x000fc800078e0208 */
        /* <DEDUP_REMOVED lines=14> */
[----:B------:R-:W3:Y:S04]  /*0620*/  LDG.E R14, desc[UR20][R8.64+-0x200] ;  /* 0xfffe0014080e7981 */ /* 0x000ee8000c1e1900 */
[----:B0-----:R-:W3:Y:S02]  /*0630*/  LDG.E R17, desc[UR20][R10.64+-0x200] ;  /* 0xfffe00140a117981 */ /* 0x001ee4000c1e1900 */
        /* <DEDUP_REMOVED lines=16> */
[----:B------:R-:W-:Y:S02]  /*0740*/  UIADD3 UR10, UP0, UPT, UR10, 0x1000, URZ ;  /* 0x000010000a0a7890 */ /* 0x000fe4000ff1e0ff */
[----:B------:R-:W-:-:S02]  /*0750*/  UIADD3 UR8, UPT, UPT, UR8, 0x8, URZ ;  /* 0x0000000808087890 */ /* 0x000fc4000fffe0ff */
[----:B------:R-:W-:Y:S02]  /*0760*/  UIADD3.X UR11, UPT, UPT, URZ, UR11, URZ, UP0, !UPT ;  /* 0x0000000bff0b7290 */ /* 0x000fe400087fe4ff */
[----:B------:R-:W-:Y:S01]  /*0770*/  UISETP.NE.AND UP0, UPT, UR8, URZ, UPT ;  /* 0x000000ff0800728c */ /* 0x000fe2000bf05270 */
[----:B------:R-:W-:Y:S01]  /*0780*/  IADD3 R0, PT, PT, R0, 0x400, RZ ;  /* 0x0000040000007810 */ /* 0x000fe20007ffe0ff */
[----:B--2---:R-:W-:-:S05]  /*0790*/  FFMA R17, R14, UR19, R17 ;  /* 0x000000130e117c23 */ /* 0x004fca0008000011 */
[----:B------:R3:W-:Y:S02]  /*07a0*/  STG.E desc[UR20][R12.64+0x600], R17 ;  /* 0x000600110c007986 */ /* 0x0007e4000c101914 */
[----:B------:R-:W-:Y:S05]  /*07b0*/  BRA.U UP0, `(.L_x_24) ;  /* 0xfffffffd002c7547 */ /* 0x000fea000b83ffff */
[----:B------:R-:W0:Y:S02]  /*07c0*/  LDC R10, c[0x0][0x384] ;  /* 0x0000e100ff0a7b82 */ /* 0x000e240000000800 */
[----:B0-----:R-:W-:-:S07]  /*07d0*/  LOP3.LUT R10, R10, 0x7ffffff8, RZ, 0xc0, !PT ;  /* 0x7ffffff80a0a7812 */ /* 0x001fce00078ec0ff */
.L_x_23:
[----:B------:R-:W0:Y:S02]  /*07e0*/  LDC R0, c[0x0][0x384] ;  /* 0x0000e100ff007b82 */ /* 0x000e240000000800 */
[----:B0-----:R-:W-:-:S13]  /*07f0*/  LOP3.LUT P0, R3, R0, 0x7, RZ, 0xc0, !PT ;  /* 0x0000000700037812 */ /* 0x001fda000780c0ff */
[----:B------:R-:W-:Y:S05]  /*0800*/  @!P0 EXIT ;  /* 0x000000000000894d */ /* 0x000fea0003800000 */
[----:B------:R-:W0:Y:S01]  /*0810*/  LDCU.64 UR4, c[0x0][0x3a8] ;  /* 0x00007500ff0477ac */ /* 0x000e220008000a00 */
[C---:B------:R-:W-:Y:S01]  /*0820*/  SHF.L.U32 R2, R0.reuse, 0x7, RZ ;  /* 0x0000000700027819 */ /* 0x040fe200000006ff */
[----:B------:R-:W1:Y:S01]  /*0830*/  S2R R11, SR_TID.X ;  /* 0x00000000000b7919 */ /* 0x000e620000002100 */
[----:B------:R-:W-:Y:S01]  /*0840*/  ISETP.GE.U32.AND P0, PT, R3, 0x4, PT ;  /* 0x000000040300780c */ /* 0x000fe20003f06070 */
[----:B------:R-:W2:Y:S01]  /*0850*/  LDCU.64 UR6, c[0x0][0x398] ;  /* 0x00007300ff0677ac */ /* 0x000ea20008000a00 */
[----:B------:R-:W-:Y:S01]  /*0860*/  LOP3.LUT R16, R0, 0x3, RZ, 0xc0, !PT ;  /* 0x0000000300107812 */ /* 0x000fe200078ec0ff */
[----:B------:R-:W-:-:S03]  /*0870*/  IMAD R2, R2, UR18, RZ ;  /* 0x0000001202027c24 */ /* 0x000fc6000f8e02ff */
[----:B------:R-:W-:Y:S01]  /*0880*/  ISETP.NE.AND P1, PT, R16, RZ, PT ;  /* 0x000000ff1000720c */ /* 0x000fe20003f25270 */
[----:B------:R-:W-:-:S03]  /*0890*/  IMAD.WIDE R4, R2, 0x4, RZ ;  /* 0x0000000402047825 */ /* 0x000fc600078e02ff */
[C---:B0-----:R-:W-:Y:S02]  /*08a0*/  IADD3 R2, P2, PT, R4.reuse, UR4, RZ ;  /* 0x0000000404027c10 */ /* 0x041fe4000ff5e0ff */
[----:B--2---:R-:W-:Y:S02]  /*08b0*/  IADD3 R4, P3, PT, R4, UR6, RZ ;  /* 0x0000000604047c10 */ /* 0x004fe4000ff7e0ff */
[C---:B------:R-:W-:Y:S02]  /*08c0*/  IADD3.X R3, PT, PT, R5.reuse, UR5, RZ, P2, !PT ;  /* 0x0000000505037c10 */ /* 0x040fe400097fe4ff */
[----:B------:R-:W-:Y:S01]  /*08d0*/  IADD3.X R5, PT, PT, R5, UR7, RZ, P3, !PT ;  /* 0x0000000705057c10 */ /* 0x000fe20009ffe4ff */
[----:B------:R-:W-:Y:S08]  /*08e0*/  @!P0 BRA `(.L_x_25) ;  /* 0x00000000005c8947 */ /* 0x000ff00003800000 */
[----:B-1-3--:R-:W-:Y:S01]  /*08f0*/  IMAD R13, R10, 0x80, R11 ;  /* 0x000000800a0d7824 */ /* 0x00afe200078e020b */
[----:B------:R-:W0:Y:S03]  /*0900*/  LDCU UR4, c[0x0][0x388] ;  /* 0x00007100ff0477ac */ /* 0x000e260008000800 */
[----:B------:R-:W-:-:S04]  /*0910*/  IMAD.WIDE R8, R13, 0x4, R4 ;  /* 0x000000040d087825 */ /* 0x000fc800078e0204 */
[----:B------:R-:W-:Y:S01]  /*0920*/  IMAD.WIDE R6, R13, 0x4, R2 ;  /* 0x000000040d067825 */ /* 0x000fe200078e0202 */
[----:B------:R-:W0:Y:S04]  /*0930*/  LDG.E R14, desc[UR20][R8.64] ;  /* 0x00000014080e7981 */ /* 0x000e28000c1e1900 */
[----:B------:R-:W0:Y:S01]  /*0940*/  LDG.E R15, desc[UR20][R6.64] ;  /* 0x00000014060f7981 */ /* 0x000e22000c1e1900 */
[----:B------:R-:W-:-:S05]  /*0950*/  MOV R12, 0x4 ;  /* 0x00000004000c7802 */ /* 0x000fca0000000f00 */
[----:B------:R-:W-:-:S04]  /*0960*/  IMAD.WIDE R12, R13, R12, UR16 ;  /* 0x000000100d0c7e25 */ /* 0x000fc8000f8e020c */
        /* <DEDUP_REMOVED lines=15> */
.L_x_25:
[----:B------:R-:W-:Y:S05]  /*0a60*/  @!P1 EXIT ;  /* 0x000000000000994d */ /* 0x000fea0003800000 */
[----:B------:R-:W-:Y:S02]  /*0a70*/  ISETP.NE.AND P0, PT, R16, 0x1, PT ;  /* 0x000000011000780c */ /* 0x000fe40003f05270 */
[----:B------:R-:W-:-:S04]  /*0a80*/  LOP3.LUT R0, R0, 0x1, RZ, 0xc0, !PT ;  /* 0x0000000100007812 */ /* 0x000fc800078ec0ff */
[----:B------:R-:W-:-:S07]  /*0a90*/  ISETP.NE.U32.AND P1, PT, R0, 0x1, PT ;  /* 0x000000010000780c */ /* 0x000fce0003f25070 */
[----:B------:R-:W-:Y:S06]  /*0aa0*/  @!P0 BRA `(.L_x_26) ;  /* 0x00000000003c8947 */ /* 0x000fec0003800000 */
[----:B01-3--:R-:W-:Y:S01]  /*0ab0*/  IMAD R13, R10, 0x80, R11 ;  /* 0x000000800a0d7824 */ /* 0x00bfe200078e020b */
[----:B------:R-:W0:Y:S03]  /*0ac0*/  LDCU UR4, c[0x0][0x388] ;  /* 0x00007100ff0477ac */ /* 0x000e260008000800 */
[----:B------:R-:W-:-:S04]  /*0ad0*/  IMAD.WIDE R6, R13, 0x4, R4 ;  /* 0x000000040d067825 */ /* 0x000fc800078e0204 */
[----:B------:R-:W-:Y:S01]  /*0ae0*/  IMAD.WIDE R8, R13, 0x4, R2 ;  /* 0x000000040d087825 */ /* 0x000fe200078e0202 */
[----:B------:R-:W0:Y:S04]  /*0af0*/  LDG.E R0, desc[UR20][R6.64] ;  /* 0x0000001406007981 */ /* 0x000e28000c1e1900 */
[----:B------:R-:W0:Y:S01]  /*0b00*/  LDG.E R15, desc[UR20][R8.64] ;  /* 0x00000014080f7981 */ /* 0x000e22000c1e1900 */
[----:B------:R-:W-:-:S05]  /*0b10*/  HFMA2 R12, -RZ, RZ, 0, 2.384185791015625e-07 ;  /* 0x00000004ff0c7431 */ /* 0x000fca00000001ff */
[----:B------:R-:W-:-:S04]  /*0b20*/  IMAD.WIDE R12, R13, R12, UR16 ;  /* 0x000000100d0c7e25 */ /* 0x000fc8000f8e020c */
[----:B0-----:R-:W-:-:S05]  /*0b30*/  FFMA R15, R0, UR4, R15 ;  /* 0x00000004000f7c23 */ /* 0x001fca000800000f */
[----:B------:R2:W-:Y:S04]  /*0b40*/  STG.E desc[UR20][R12.64], R15 ;  /* 0x0000000f0c007986 */ /* 0x0005e8000c101914 */
[----:B------:R-:W3:Y:S04]  /*0b50*/  LDG.E R0, desc[UR20][R6.64+0x200] ;  /* 0x0002001406007981 */ /* 0x000ee8000c1e1900 */
[----:B------:R-:W3:Y:S01]  /*0b60*/  LDG.E R17, desc[UR20][R8.64+0x200] ;  /* 0x0002001408117981 */ /* 0x000ee2000c1e1900 */
[----:B------:R-:W-:Y:S01]  /*0b70*/  IADD3 R10, PT, PT, R10, 0x2, RZ ;  /* 0x000000020a0a7810 */ /* 0x000fe20007ffe0ff */
[----:B---3--:R-:W-:-:S05]  /*0b80*/  FFMA R17, R0, UR4, R17 ;  /* 0x0000000400117c23 */ /* 0x008fca0008000011 */
[----:B------:R2:W-:Y:S02]  /*0b90*/  STG.E desc[UR20][R12.64+0x200], R17 ;  /* 0x000200110c007986 */ /* 0x0005e4000c101914 */
.L_x_26:
[----:B------:R-:W-:Y:S05]  /*0ba0*/  @P1 EXIT ;  /* 0x000000000000194d */ /* 0x000fea0003800000 */
[----:B-1----:R-:W-:Y:S01]  /*0bb0*/  IMAD R7, R10, 0x80, R11 ;  /* 0x000000800a077824 */ /* 0x002fe200078e020b */
[----:B------:R-:W1:Y:S03]  /*0bc0*/  LDCU UR4, c[0x0][0x388] ;  /* 0x00007100ff0477ac */ /* 0x000e660008000800 */
[----:B------:R-:W-:-:S04]  /*0bd0*/  IMAD.WIDE R4, R7, 0x4, R4 ;  /* 0x0000000407047825 */ /* 0x000fc800078e0204 */
[----:B------:R-:W-:Y:S02]  /*0be0*/  IMAD.WIDE R2, R7, 0x4, R2 ;  /* 0x0000000407027825 */ /* 0x000fe400078e0202 */
[----:B------:R-:W1:Y:S04]  /*0bf0*/  LDG.E R4, desc[UR20][R4.64] ;  /* 0x0000001404047981 */ /* 0x000e68000c1e1900 */
[----:B------:R-:W1:Y:S01]  /*0c00*/  LDG.E R3, desc[UR20][R2.64] ;  /* 0x0000001402037981 */ /* 0x000e62000c1e1900 */
[----:B------:R-:W-:-:S05]  /*0c10*/  MOV R6, 0x4 ;  /* 0x0000000400067802 */ /* 0x000fca0000000f00 */
[----:B------:R-:W-:-:S04]  /*0c20*/  IMAD.WIDE R6, R7, R6, UR16 ;  /* 0x0000001007067e25 */ /* 0x000fc8000f8e0206 */
[----:B-1----:R-:W-:-:S05]  /*0c30*/  FFMA R9, R4, UR4, R3 ;  /* 0x0000000404097c23 */ /* 0x002fca0008000003 */
[----:B------:R-:W-:Y:S01]  /*0c40*/  STG.E desc[UR20][R6.64], R9 ;  /* 0x0000000906007986 */ /* 0x000fe2000c101914 */
[----:B------:R-:W-:Y:S05]  /*0c50*/  EXIT ;  /* 0x000000000000794d */ /* 0x000fea0003800000 */
.L_x_22:
[----:B------:R-:W0:Y:S02]  /*0c60*/  LDC R6, c[0x0][0x384] ;  /* 0x0000e100ff067b82 */ /* 0x000e240000000800 */
[----:B0-----:R-:W-:-:S13]  /*0c70*/  ISETP.GE.AND P0, PT, R6, 0x1, PT ;  /* 0x000000010600780c */ /* 0x001fda0003f06270 */
[----:B------:R-:W-:Y:S05]  /*0c80*/  @!P0 EXIT ;  /* 0x000000000000894d */ /* 0x000fea0003800000 */
[----:B------:R-:W0:Y:S01]  /*0c90*/  LDCU.64 UR4, c[0x0][0x398] ;  /* 0x00007300ff0477ac */ /* 0x000e220008000a00 */
[C---:B------:R-:W-:Y:S01]  /*0ca0*/  SHF.L.U32 R2, R6.reuse, 0x7, RZ ;  /* 0x0000000706027819 */ /* 0x040fe200000006ff */
[----:B------:R-:W1:Y:S01]  /*0cb0*/  S2R R0, SR_TID.X ;  /* 0x0000000000007919 */ /* 0x000e620000002100 */
[----:B------:R-:W-:Y:S01]  /*0cc0*/  HFMA2 R7, -RZ, RZ, 0, 0 ;  /* 0x00000000ff077431 */ /* 0x000fe200000001ff */
[----:B------:R-:W2:Y:S01]  /*0cd0*/  LDCU.64 UR6, c[0x0][0x3a8] ;  /* 0x00007500ff0677ac */ /* 0x000ea20008000a00 */
[----:B------:R-:W-:Y:S01]  /*0ce0*/  LOP3.LUT R20, R6, 0x7, RZ, 0xc0, !PT ;  /* 0x0000000706147812 */ /* 0x000fe200078ec0ff */
[----:B------:R-:W-:-:S04]  /*0cf0*/  IMAD R2, R2, UR18, RZ ;  /* 0x0000001202027c24 */ /* 0x000fc8000f8e02ff */
[----:B------:R-:W-:-:S03]  /*0d00*/  IMAD.WIDE R4, R2, 0x4, RZ ;  /* 0x0000000402047825 */ /* 0x000fc600078e02ff */
[----:B0-----:R-:W-:-:S04]  /*0d10*/  IADD3 R2, P0, PT, R4, UR4, RZ ;  /* 0x0000000404027c10 */ /* 0x001fc8000ff1e0ff */
[----:B------:R-:W-:Y:S02]  /*0d20*/  IADD3.X R3, PT, PT, R5, UR5, RZ, P0, !PT ;  /* 0x0000000505037c10 */ /* 0x000fe400087fe4ff */
[----:B------:R-:W-:Y:S02]  /*0d30*/  ISETP.GE.U32.AND P0, PT, R6, 0x8, PT ;  /* 0x000000080600780c */ /* 0x000fe40003f06070 */
[----:B--2---:R-:W-:-:S04]  /*0d40*/  IADD3 R4, P1, PT, R4, UR6, RZ ;  /* 0x0000000604047c10 */ /* 0x004fc8000ff3e0ff */
[----:B------:R-:W-:-:S07]  /*0d50*/  IADD3.X R5, PT, PT, R5, UR7, RZ, P1, !PT ;  /* 0x0000000705057c10 */ /* 0x000fce0008ffe4ff */
[----:B-1----:R-:W-:Y:S05]  /*0d60*/  @!P0 BRA `(.L_x_27) ;  /* 0x0000000400208947 */ /* 0x002fea0003800000 */
[----:B------:R-:W-:Y:S01]  /*0d70*/  LOP3.LUT R7, R6, 0x7ffffff8, RZ, 0xc0, !PT ;  /* 0x7ffffff806077812 */ /* 0x000fe200078ec0ff */
[----:B------:R-:W-:Y:S01]  /*0d80*/  IMAD.MOV.U32 R6, RZ, RZ, RZ ;  /* 0x000000ffff067224 */ /* 0x000fe200078e00ff */
[----:B------:R-:W0:Y:S06]  /*0d90*/  LDCU UR4, c[0x0][0x388] ;  /* 0x00007100ff0477ac */ /* 0x000e2c0008000800 */
.L_x_30:
[----:B-1----:R-:W-:-:S04]  /*0da0*/  LEA R13, R6, R0, 0x7 ;  /* 0x00000000060d7211 */ /* 0x002fc800078e38ff */
[----:B------:R-:W-:-:S13]  /*0db0*/  ISETP.GE.AND P0, PT, R13, UR12, PT ;  /* 0x0000000c0d007c0c */ /* 0x000fda000bf06270 */
[C---:B------:R-:W-:Y:S01]  /*0dc0*/  @!P0 IMAD.WIDE.U32 R14, R13.reuse, 0x4, R2 ;  /* 0x000000040d0e8825 */ /* 0x040fe200078e0002 */
[----:B------:R-:W1:Y:S03]  /*0dd0*/  @!P0 LDC R21, c[0x0][0x388] ;  /* 0x0000e200ff158b82 */ /* 0x000e660000000800 */
[C---:B------:R-:W-:Y:S02]  /*0de0*/  @!P0 IMAD.WIDE.U32 R18, R13.reuse, 0x4, R4 ;  /* 0x000000040d128825 */ /* 0x040fe400078e0004 */
[----:B------:R-:W1:Y:S04]  /*0df0*/  @!P0 LDG.E R14, desc[UR20][R14.64] ;  /* 0x000000140e0e8981 */ /* 0x000e68000c1e1900 */
[----:B------:R2:W1:Y:S01]  /*0e00*/  @!P0 LDG.E R19, desc[UR20][R18.64] ;  /* 0x0000001412138981 */ /* 0x000462000c1e1900 */
[----:B------:R-:W-:-:S02]  /*0e10*/  IADD3 R23, PT, PT, R13, 0x80, RZ ;  /* 0x000000800d177810 */ /* 0x000fc40007ffe0ff */
[----:B------:R-:W-:Y:S02]  /*0e20*/  MOV R16, 0x4 ;  /* 0x0000000400107802 */ /* 0x000fe40000000f00 */
[C---:B------:R-:W-:Y:S01]  /*0e30*/  ISETP.GE.AND P1, PT, R23.reuse, UR12, PT ;  /* 0x0000000c17007c0c */ /* 0x040fe2000bf26270 */
[----:B------:R-:W-:-:S04]  /*0e40*/  IMAD.WIDE R8, R23, 0x4, R2 ;  /* 0x0000000417087825 */ /* 0x000fc800078e0202 */
[----:B------:R-:W-:-:S04]  /*0e50*/  @!P0 IMAD.WIDE.U32 R16, R13, R16, UR16 ;  /* 0x000000100d108e25 */ /* 0x000fc8000f8e0010 */
[----:B------:R-:W-:-:S04]  /*0e60*/  IMAD.WIDE R10, R23, 0x4, R4 ;  /* 0x00000004170a7825 */ /* 0x000fc800078e0204 */
[----:B--2---:R-:W2:Y:S01]  /*0e70*/  @!P1 LDC R18, c[0x0][0x388] ;  /* 0x0000e200ff129b82 */ /* 0x004ea20000000800 */
[----:B-1----:R-:W-:-:S05]  /*0e80*/  @!P0 FFMA R21, R14, R21, R19 ;  /* 0x000000150e158223 */ /* 0x002fca0000000013 */
[----:B------:R1:W-:Y:S04]  /*0e90*/  @!P0 STG.E desc[UR20][R16.64], R21 ;  /* 0x0000001510008986 */ /* 0x0003e8000c101914 */
[----:B------:R-:W2:Y:S04]  /*0ea0*/  @!P1 LDG.E R12, desc[UR20][R8.64] ;  /* 0x00000014080c9981 */ /* 0x000ea8000c1e1900 */
[----:B------:R-:W2:Y:S01]  /*0eb0*/  @!P1 LDG.E R19, desc[UR20][R10.64] ;  /* 0x000000140a139981 */ /* 0x000ea2000c1e1900 */
[----:B------:R-:W-:-:S05]  /*0ec0*/  VIADD R14, R13, 0x100 ;  /* 0x000001000d0e7836 */ /* 0x000fca0000000000 */
[----:B------:R-:W-:Y:S01]  /*0ed0*/  ISETP.GE.AND P0, PT, R14, UR12, PT ;  /* 0x0000000c0e007c0c */ /* 0x000fe2000bf06270 */
[----:B------:R-:W-:-:S05]  /*0ee0*/  HFMA2 R14, -RZ, RZ, 0, 2.384185791015625e-07 ;  /* 0x00000004ff0e7431 */ /* 0x000fca00000001ff */
[----:B------:R-:W-:-:S04]  /*0ef0*/  IMAD.WIDE R14, R23, R14, UR16 ;  /* 0x00000010170e7e25 */ /* 0x000fc8000f8e020e */
[----:B--2---:R-:W-:-:S03]  /*0f00*/  @!P1 FFMA R19, R12, R18, R19 ;  /* 0x000000120c139223 */ /* 0x004fc60000000013 */
[----:B------:R-:W2:Y:S02]  /*0f10*/  @!P0 LDC R18, c[0x0][0x388] ;  /* 0x0000e200ff128b82 */ /* 0x000ea40000000800 */
[----:B------:R3:W-:Y:S04]  /*0f20*/  @!P1 STG.E desc[UR20][R14.64], R19 ;  /* 0x000000130e009986 */ /* 0x0007e8000c101914 */
[----:B------:R-:W2:Y:S04]  /*0f30*/  @!P0 LDG.E R12, desc[UR20][R8.64+0x200] ;  /* 0x00020014080c8981 */ /* 0x000ea8000c1e1900 */
[----:B-1----:R-:W2:Y:S01]  /*0f40*/  @!P0 LDG.E R17, desc[UR20][R10.64+0x200] ;  /* 0x000200140a118981 */ /* 0x002ea2000c1e1900 */
[----:B------:R-:W-:-:S04]  /*0f50*/  IADD3 R16, PT, PT, R13, 0x180, RZ ;  /* 0x000001800d107810 */ /* 0x000fc80007ffe0ff */
[----:B------:R-:W-:Y:S01]  /*0f60*/  ISETP.GE.AND P1, PT, R16, UR12, PT ;  /* 0x0000000c10007c0c */ /* 0x000fe2000bf26270 */
[----:B--2---:R-:W-:-:S12]  /*0f70*/  @!P0 FFMA R17, R12, R18, R17 ;  /* 0x000000120c118223 */ /* 0x004fd80000000011 */
[----:B------:R-:W1:Y:S01]  /*0f80*/  @!P1 LDC R18, c[0x0][0x388] ;  /* 0x0000e200ff129b82 */ /* 0x000e620000000800 */
[----:B------:R2:W-:Y:S04]  /*0f90*/  @!P0 STG.E desc[UR20][R14.64+0x200], R17 ;  /* 0x000200110e008986 */ /* 0x0005e8000c101914 */
[----:B------:R-:W1:Y:S04]  /*0fa0*/  @!P1 LDG.E R12, desc[UR20][R8.64+0x400] ;  /* 0x00040014080c9981 */ /* 0x000e68000c1e1900 */
[----:B------:R-:W1:Y:S01]  /*0fb0*/  @!P1 LDG.E R21, desc[UR20][R10.64+0x400] ;  /* 0x000400140a159981 */ /* 0x000e62000c1e1900 */
[----:B------:R-:W-:-:S04]  /*0fc0*/  IADD3 R16, PT, PT, R13, 0x200, RZ ;  /* 0x000002000d107810 */ /* 0x000fc80007ffe0ff */
[----:B------:R-:W-:Y:S01]  /*0fd0*/  ISETP.GE.AND P0, PT, R16, UR12, PT ;  /* 0x0000000c10007c0c */ /* 0x000fe2000bf06270 */
[----:B------:R-:W-:Y:S02]  /*0fe0*/  VIADD R16, R13, 0x280 ;  /* 0x000002800d107836 */ /* 0x000fe40000000000 */
[----:B-1----:R-:W-:-:S10]  /*0ff0*/  @!P1 FFMA R21, R12, R18, R21 ;  /* 0x000000120c159223 */ /* 0x002fd40000000015 */
[----:B------:R-:W1:Y:S01]  /*1000*/  @!P0 LDC R18, c[0x0][0x388] ;  /* 0x0000e200ff128b82 */ /* 0x000e620000000800 */
[----:B------:R4:W-:Y:S04]  /*1010*/  @!P1 STG.E desc[UR20][R14.64+0x400], R21 ;  /* 0x000400150e009986 */ /* 0x0009e8000c101914 */
[----:B------:R-:W1:Y:S04]  /*1020*/  @!P0 LDG.E R12, desc[UR20][R8.64+0x600] ;  /* 0x00060014080c8981 */ /* 0x000e68000c1e1900 */
[----:B---3--:R-:W1:Y:S01]  /*1030*/  @!P0 LDG.E R19, desc[UR20][R10.64+0x600] ;  /* 0x000600140a138981 */ /* 0x008e62000c1e1900 */
[----:B------:R-:W-:-:S02]  /*1040*/  ISETP.GE.AND P1, PT, R16, UR12, PT ;  /* 0x0000000c10007c0c */ /* 0x000fc4000bf26270 */
[----:B------:R-:W-:Y:S01]  /*1050*/  IADD3 R16, PT, PT, R13, 0x300, RZ ;  /* 0x000003000d107810 */ /* 0x000fe20007ffe0ff */
[----:B-1----:R-:W-:-:S10]  /*1060*/  @!P0 FFMA R19, R12, R18, R19 ;  /* 0x000000120c138223 */ /* 0x002fd40000000013 */
[----:B------:R-:W1:Y:S01]  /*1070*/  @!P1 LDC R18, c[0x0][0x388] ;  /* 0x0000e200ff129b82 */ /* 0x000e620000000800 */
[----:B------:R3:W-:Y:S04]  /*1080*/  @!P0 STG.E desc[UR20][R14.64+0x600], R19 ;  /* 0x000600130e008986 */ /* 0x0007e8000c101914 */
[----:B------:R-:W1:Y:S04]  /*1090*/  @!P1 LDG.E R12, desc[UR20][R8.64+0x800] ;  /* 0x00080014080c9981 */ /* 0x000e68000c1e1900 */
[----:B--2---:R-:W1:Y:S01]  /*10a0*/  @!P1 LDG.E R17, desc[UR20][R10.64+0x800] ;  /* 0x000800140a119981 */ /* 0x004e62000c1e1900 */
[----:B------:R-:W-:-:S13]  /*10b0*/  ISETP.GE.AND P0, PT, R16, UR12, PT ;  /* 0x0000000c10007c0c */ /* 0x000fda000bf06270 */
[----:B------:R-:W2:Y:S01]  /*10c0*/  @!P0 LDC R16, c[0x0][0x388] ;  /* 0x0000e200ff108b82 */ /* 0x000ea20000000800 */
[----:B-1----:R-:W-:-:S05]  /*10d0*/  @!P1 FFMA R17, R12, R18, R17 ;  /* 0x000000120c119223 */ /* 0x002fca0000000011 */
[----:B------:R3:W-:Y:S04]  /*10e0*/  @!P1 STG.E desc[UR20][R14.64+0x800], R17 ;  /* 0x000800110e009986 */ /* 0x0007e8000c101914 */
[----:B------:R-:W2:Y:S04]  /*10f0*/  @!P0 LDG.E R12, desc[UR20][R8.64+0xa00] ;  /* 0x000a0014080c8981 */ /* 0x000ea8000c1e1900 */
[----:B----4-:R-:W2:Y:S01]  /*1100*/  @!P0 LDG.E R21, desc[UR20][R10.64+0xa00] ;  /* 0x000a00140a158981 */ /* 0x010ea2000c1e1900 */
[----:B------:R-:W-:Y:S01]  /*1110*/  IADD3 R13, PT, PT, R13, 0x380, RZ ;  /* 0x000003800d0d7810 */ /* 0x000fe20007ffe0ff */
[----:B------:R-:W-:Y:S01]  /*1120*/  BSSY.RECONVERGENT B0, `(.L_x_28) ;  /* 0x000000b000007945 */ /* 0x000fe20003800200 */
[----:B------:R-:W-:-:S04]  /*1130*/  IADD3 R6, PT, PT, R6, 0x8, RZ ;  /* 0x0000000806067810 */ /* 0x000fc80007ffe0ff */
[----:B------:R-:W-:Y:S01]  /*1140*/  ISETP.NE.AND P1, PT, R6, R7, PT ;  /* 0x000000070600720c */ /* 0x000fe20003f25270 */
[----:B--2---:R-:W-:-:S05]  /*1150*/  @!P0 FFMA R21, R12, R16, R21 ;  /* 0x000000100c158223 */ /* 0x004fca0000000015 */
[----:B------:R3:W-:Y:S01]  /*1160*/  @!P0 STG.E desc[UR20][R14.64+0xa00], R21 ;  /* 0x000a00150e008986 */ /* 0x0007e2000c101914 */
[----:B------:R-:W-:-:S13]  /*1170*/  ISETP.GE.AND P0, PT, R13, UR12, PT ;  /* 0x0000000c0d007c0c */ /* 0x000fda000bf06270 */
[----:B---3--:R-:W-:Y:S05]  /*1180*/  @P0 BRA `(.L_x_29) ;  /* 0x0000000000100947 */ /* 0x008fea0003800000 */
[----:B------:R-:W0:Y:S04]  /*1190*/  LDG.E R8, desc[UR20][R8.64+0xc00] ;  /* 0x000c001408087981 */ /* 0x000e28000c1e1900 */
[----:B------:R-:W0:Y:S02]  /*11a0*/  LDG.E R11, desc[UR20][R10.64+0xc00] ;  /* 0x000c00140a0b7981 */ /* 0x000e24000c1e1900 */
[----:B0-----:R-:W-:-:S05]  /*11b0*/  FFMA R13, R8, UR4, R11 ;  /* 0x00000004080d7c23 */ /* 0x001fca000800000b */
[----:B------:R1:W-:Y:S02]  /*11c0*/  STG.E desc[UR20][R14.64+0xc00], R13 ;  /* 0x000c000d0e007986 */ /* 0x0003e4000c101914 */
.L_x_29:
[----:B0-----:R-:W-:Y:S05]  /*11d0*/  BSYNC.RECONVERGENT B0 ;  /* 0x0000000000007941 */ /* 0x001fea0003800200 */
.L_x_28:
[----:B------:R-:W-:Y:S05]  /*11e0*/  @P1 BRA `(.L_x_30) ;  /* 0xfffffff800ec1947 */ /* 0x000fea000383ffff */
.L_x_27:
[----:B------:R-:W-:-:S13]  /*11f0*/  ISETP.NE.AND P0, PT, R20, RZ, PT ;  /* 0x000000ff1400720c */ /* 0x000fda0003f05270 */
[----:B------:R-:W-:Y:S05]  /*1200*/  @!P0 EXIT ;  /* 0x000000000000894d */ /* 0x000fea0003800000 */
[----:B------:R-:W0:Y:S01]  /*1210*/  LDC R6, c[0x0][0x384] ;  /* 0x0000e100ff067b82 */ /* 0x000e220000000800 */
[----:B------:R-:W-:Y:S02]  /*1220*/  ISETP.GE.U32.AND P1, PT, R20, 0x4, PT ;  /* 0x000000041400780c */ /* 0x000fe40003f26070 */
[----:B0-----:R-:W-:-:S04]  /*1230*/  LOP3.LUT R22, R6, 0x3, RZ, 0xc0, !PT ;  /* 0x0000000306167812 */ /* 0x001fc800078ec0ff */
[----:B------:R-:W-:-:S07]  /*1240*/  ISETP.NE.AND P0, PT, R22, RZ, PT ;  /* 0x000000ff1600720c */ /* 0x000fce0003f05270 */
[----:B------:R-:W-:Y:S06]  /*1250*/  @!P1 BRA `(.L_x_31) ;  /* 0x0000000000b49947 */ /* 0x000fec0003800000 */
[----:B------:R-:W-:-:S05]  /*1260*/  IMAD R9, R7, 0x80, R0 ;  /* 0x0000008007097824 */ /* 0x000fca00078e0200 */
[----:B------:R-:W-:-:S13]  /*1270*/  ISETP.GE.AND P1, PT, R9, UR12, PT ;  /* 0x0000000c09007c0c */ /* 0x000fda000bf26270 */
[C---:B-1----:R-:W-:Y:S01]  /*1280*/  @!P1 IMAD.WIDE R12, R9.reuse, 0x4, R2 ;  /* 0x00000004090c9825 */ /* 0x042fe200078e0202 */
[----:B------:R-:W0:Y:S03]  /*1290*/  @!P1 LDC R23, c[0x0][0x388] ;  /* 0x0000e200ff179b82 */ /* 0x000e260000000800 */
[C---:B------:R-:W-:Y:S02]  /*12a0*/  @!P1 IMAD.WIDE R14, R9.reuse, 0x4, R4 ;  /* 0x00000004090e9825 */ /* 0x040fe400078e0204 */
[----:B------:R-:W0:Y:S04]  /*12b0*/  @!P1 LDG.E R12, desc[UR20][R12.64] ;  /* 0x000000140c0c9981 */ /* 0x000e28000c1e1900 */
[----:B------:R-:W0:Y:S01]  /*12c0*/  @!P1 LDG.E R15, desc[UR20][R14.64] ;  /* 0x000000140e0f9981 */ /* 0x000e22000c1e1900 */
[----:B------:R-:W-:-:S02]  /*12d0*/  IADD3 R21, PT, PT, R9, 0x80, RZ ;  /* 0x0000008009157810 */ /* 0x000fc40007ffe0ff */
[----:B------:R-:W-:Y:S02]  /*12e0*/  MOV R10, 0x4 ;  /* 0x00000004000a7802 */ /* 0x000fe40000000f00 */
[----:B------:R-:W-:-:S03]  /*12f0*/  ISETP.GE.AND P2, PT, R21, UR12, PT ;  /* 0x0000000c15007c0c */ /* 0x000fc6000bf46270 */
[----:B------:R-:W-:-:S10]  /*1300*/  @!P1 IMAD.WIDE R10, R9, R10, UR16 ;  /* 0x00000010090a9e25 */ /* 0x000fd4000f8e020a */
[C---:B------:R-:W-:Y:S01]  /*1310*/  @!P2 IMAD.WIDE R16, R21.reuse, 0x4, R2 ;  /* 0x000000041510a825 */ /* 0x040fe200078e0202 */
[----:B------:R-:W1:Y:S03]  /*1320*/  @!P2 LDC R25, c[0x0][0x388] ;  /* 0x0000e200ff19ab82 */ /* 0x000e660000000800 */
[----:B------:R-:W-:-:S04]  /*1330*/  @!P2 IMAD.WIDE R18, R21, 0x4, R4 ;  /* 0x000000041512a825 */ /* 0x000fc800078e0204 */
[----:B0-----:R-:W-:-:S05]  /*1340*/  @!P1 FFMA R23, R12, R23, R15 ;  /* 0x000000170c179223 */ /* 0x001fca000000000f */
[----:B------:R0:W-:Y:S04]  /*1350*/  @!P1 STG.E desc[UR20][R10.64], R23 ;  /* 0x000000170a009986 */ /* 0x0001e8000c101914 */
[----:B------:R-:W1:Y:S04]  /*1360*/  @!P2 LDG.E R16, desc[UR20][R16.64] ;  /* 0x000000141010a981 */ /* 0x000e68000c1e1900 */
[----:B------:R-:W1:Y:S01]  /*1370*/  @!P2 LDG.E R19, desc[UR20][R18.64] ;  /* 0x000000141213a981 */ /* 0x000e62000c1e1900 */
[----:B------:R-:W-:Y:S01]  /*1380*/  IADD3 R27, PT, PT, R9, 0x100, RZ ;  /* 0x00000100091b7810 */ /* 0x000fe20007ffe0ff */
[----:B------:R-:W-:-:S03]  /*1390*/  IMAD.MOV.U32 R12, RZ, RZ, 0x4 ;  /* 0x00000004ff0c7424 */ /* 0x000fc600078e00ff */
[----:B------:R-:W-:Y:S01]  /*13a0*/  ISETP.GE.AND P1, PT, R27, UR12, PT ;  /* 0x0000000c1b007c0c */ /* 0x000fe2000bf26270 */
[----:B------:R-:W-:-:S12]  /*13b0*/  @!P2 IMAD.WIDE R12, R21, R12, UR16 ;  /* 0x00000010150cae25 */ /* 0x000fd8000f8e020c */
[----:B------:R-:W-:-:S04]  /*13c0*/  @!P1 IMAD.WIDE R14, R27, 0x4, R2 ;  /* 0x000000041b0e9825 */ /* 0x000fc800078e0202 */
[----:B------:R-:W-:-:S04]  /*13d0*/  @!P1 IMAD.WIDE R20, R27, 0x4, R4 ;  /* 0x000000041b149825 */ /* 0x000fc800078e0204 */
[----:B-1----:R-:W-:Y:S02]  /*13e0*/  @!P2 FFMA R25, R16, R25, R19 ;  /* 0x000000191019a223 */ /* 0x002fe40000000013 */
[----:B------:R-:W1:Y:S03]  /*13f0*/  @!P1 LDC R19, c[0x0][0x388] ;  /* 0x0000e200ff139b82 */ /* 0x000e660000000800 */
[----:B------:R2:W-:Y:S04]  /*1400*/  @!P2 STG.E desc[UR20][R12.64], R25 ;  /* 0x000000190c00a986 */ /* 0x0005e8000c101914 */
[----:B------:R3:W1:Y:S04]  /*1410*/  @!P1 LDG.E R14, desc[UR20][R14.64] ;  /* 0x000000140e0e9981 */ /* 0x000668000c1e1900 */
[----:B------:R-:W1:Y:S01]  /*1420*/  @!P1 LDG.E R21, desc[UR20][R20.64] ;  /* 0x0000001414159981 */ /* 0x000e62000c1e1900 */
[----:B0-----:R-:W-:Y:S01]  /*1430*/  IADD3 R23, PT, PT, R9, 0x180, RZ ;  /* 0x0000018009177810 */ /* 0x001fe20007ffe0ff */
[----:B------:R-:W-:-:S03]  /*1440*/  HFMA2 R8, -RZ, RZ, 0, 2.384185791015625e-07 ;  /* 0x00000004ff087431 */ /* 0x000fc600000001ff */
[----:B------:R-:W-:Y:S02]  /*1450*/  ISETP.GE.AND P2, PT, R23, UR12, PT ;  /* 0x0000000c17007c0c */ /* 0x000fe4000bf46270 */
[----:B------:R-:W-:-:S11]  /*1460*/  @!P1 IMAD.WIDE R8, R27, R8, UR16 ;  /* 0x000000101b089e25 */ /* 0x000fd6000f8e0208 */
[C---:B------:R-:W-:Y:S01]  /*1470*/  @!P2 IMAD.WIDE R10, R23.reuse, 0x4, R2 ;  /* 0x00000004170aa825 */ /* 0x040fe200078e0202 */
[----:B---3--:R-:W0:Y:S03]  /*1480*/  @!P2 LDC R15, c[0x0][0x388] ;  /* 0x0000e200ff0fab82 */ /* 0x008e260000000800 */
[----:B------:R-:W-:-:S04]  /*1490*/  @!P2 IMAD.WIDE R16, R23, 0x4, R4 ;  /* 0x000000041710a825 */ /* 0x000fc800078e0204 */
[----:B-1----:R-:W-:-:S05]  /*14a0*/  @!P1 FFMA R19, R14, R19, R21 ;  /* 0x000000130e139223 */ /* 0x002fca0000000015 */
[----:B------:R3:W-:Y:S04]  /*14b0*/  @!P1 STG.E desc[UR20][R8.64], R19 ;  /* 0x0000001308009986 */ /* 0x0007e8000c101914 */
[----:B------:R-:W0:Y:S04]  /*14c0*/  @!P2 LDG.E R10, desc[UR20][R10.64] ;  /* 0x000000140a0aa981 */ /* 0x000e28000c1e1900 */
[----:B------:R-:W0:Y:S01]  /*14d0*/  @!P2 LDG.E R17, desc[UR20][R16.64] ;  /* 0x000000141011a981 */ /* 0x000e22000c1e1900 */
[----:B--2---:R-:W-:Y:S01]  /*14e0*/  MOV R12, 0x4 ;  /* 0x00000004000c7802 */ /* 0x004fe20000000f00 */
[----:B------:R-:W-:-:S04]  /*14f0*/  VIADD R7, R7, 0x4 ;  /* 0x0000000407077836 */ /* 0x000fc80000000000 */
[----:B------:R-:W-:-:S04]  /*1500*/  @!P2 IMAD.WIDE R12, R23, R12, UR16 ;  /* 0x00000010170cae25 */ /* 0x000fc8000f8e020c */
[----:B0-----:R-:W-:-:S05]  /*1510*/  @!P2 FFMA R15, R10, R15, R17 ;  /* 0x0000000f0a0fa223 */ /* 0x001fca0000000011 */
[----:B------:R3:W-:Y:S02]  /*1520*/  @!P2 STG.E desc[UR20][R12.64], R15 ;  /* 0x0000000f0c00a986 */ /* 0x0007e4000c101914 */
.L_x_31:
[----:B------:R-:W-:Y:S05]  /*1530*/  @!P0 EXIT ;  /* 0x000000000000894d */ /* 0x000fea0003800000 */
[----:B------:R-:W-:Y:S02]  /*1540*/  ISETP.NE.AND P0, PT, R22, 0x1, PT ;  /* 0x000000011600780c */ /* 0x000fe40003f05270 */
[----:B------:R-:W-:-:S04]  /*1550*/  LOP3.LUT R6, R6, 0x1, RZ, 0xc0, !PT ;  /* 0x0000000106067812 */ /* 0x000fc800078ec0ff */
[----:B------:R-:W-:-:S07]  /*1560*/  ISETP.NE.U32.AND P2, PT, R6, 0x1, PT ;  /* 0x000000010600780c */ /* 0x000fce0003f45070 */
[----:B------:R-:W-:Y:S06]  /*1570*/  @!P0 BRA `(.L_x_32) ;  /* 0x00000000005c8947 */ /* 0x000fec0003800000 */
[----:B-1-3--:R-:W-:-:S04]  /*1580*/  LEA R13, R7, R0, 0x7 ;  /* 0x00000000070d7211 */ /* 0x00afc800078e38ff */
[----:B------:R-:W-:-:S13]  /*1590*/  ISETP.GE.AND P0, PT, R13, UR12, PT ;  /* 0x0000000c0d007c0c */ /* 0x000fda000bf06270 */
[C---:B------:R-:W-:Y:S01]  /*15a0*/  @!P0 IMAD.WIDE R8, R13.reuse, 0x4, R2 ;  /* 0x000000040d088825 */ /* 0x040fe200078e0202 */
[----:B------:R-:W0:Y:S03]  /*15b0*/  @!P0 LDC R19, c[0x0][0x388] ;  /* 0x0000e200ff138b82 */ /* 0x000e260000000800 */
[C---:B------:R-:W-:Y:S02]  /*15c0*/  @!P0 IMAD.WIDE R10, R13.reuse, 0x4, R4 ;  /* 0x000000040d0a8825 */ /* 0x040fe400078e0204 */
[----:B------:R-:W0:Y:S04]  /*15d0*/  @!P0 LDG.E R8, desc[UR20][R8.64] ;  /* 0x0000001408088981 */ /* 0x000e28000c1e1900 */
[----:B------:R-:W0:Y:S01]  /*15e0*/  @!P0 LDG.E R11, desc[UR20][R10.64] ;  /* 0x000000140a0b8981 */ /* 0x000e22000c1e1900 */
[----:B------:R-:W-:Y:S01]  /*15f0*/  IADD3 R21, PT, PT, R13, 0x80, RZ ;  /* 0x000000800d157810 */ /* 0x000fe20007ffe0ff */
[----:B------:R-:W-:-:S03]  /*1600*/  HFMA2 R12, -RZ, RZ, 0, 2.384185791015625e-07 ;  /* 0x00000004ff0c7431 */ /* 0x000fc600000001ff */
[----:B------:R-:W-:Y:S02]  /*1610*/  ISETP.GE.AND P1, PT, R21, UR12, PT ;  /* 0x0000000c15007c0c */ /* 0x000fe4000bf26270 */
[----:B------:R-:W-:-:S11]  /*1620*/  @!P0 IMAD.WIDE R12, R13, R12, UR16 ;  /* 0x000000100d0c8e25 */ /* 0x000fd6000f8e020c */
[----:B------:R-:W-:-:S04]  /*1630*/  @!P1 IMAD.WIDE R14, R21, 0x4, R2 ;  /* 0x00000004150e9825 */ /* 0x000fc800078e0202 */
[----:B------:R-:W-:-:S04]  /*1640*/  @!P1 IMAD.WIDE R16, R21, 0x4, R4 ;  /* 0x0000000415109825 */ /* 0x000fc800078e0204 */
[----:B0-----:R-:W-:Y:S02]  /*1650*/  @!P0 FFMA R19, R8, R19, R11 ;  /* 0x0000001308138223 */ /* 0x001fe4000000000b */
[----:B------:R-:W0:Y:S03]  /*1660*/  @!P1 LDC R11, c[0x0][0x388] ;  /* 0x0000e200ff0b9b82 */ /* 0x000e260000000800 */
[----:B------:R2:W-:Y:S04]  /*1670*/  @!P0 STG.E desc[UR20][R12.64], R19 ;  /* 0x000000130c008986 */ /* 0x0005e8000c101914 */
[----:B------:R-:W0:Y:S04]  /*1680*/  @!P1 LDG.E R14, desc[UR20][R14.64] ;  /* 0x000000140e0e9981 */ /* 0x000e28000c1e1900 */
[----:B------:R-:W0:Y:S01]  /*1690*/  @!P1 LDG.E R17, desc[UR20][R16.64] ;  /* 0x0000001410119981 */ /* 0x000e22000c1e1900 */
[----:B------:R-:W-:Y:S01]  /*16a0*/  IMAD.MOV.U32 R8, RZ, RZ, 0x4 ;  /* 0x00000004ff087424 */ /* 0x000fe200078e00ff */
[----:B------:R-:W-:-:S03]  /*16b0*/  IADD3 R7, PT, PT, R7, 0x2, RZ ;  /* 0x0000000207077810 */ /* 0x000fc60007ffe0ff */
[----:B------:R-:W-:-:S04]  /*16c0*/  @!P1 IMAD.WIDE R8, R21, R8, UR16 ;  /* 0x0000001015089e25 */ /* 0x000fc8000f8e0208 */
[----:B0-----:R-:W-:-:S05]  /*16d0*/  @!P1 FFMA R11, R14, R11, R17 ;  /* 0x0000000b0e0b9223 */ /* 0x001fca0000000011 */
[----:B------:R2:W-:Y:S02]  /*16e0*/  @!P1 STG.E desc[UR20][R8.64], R11 ;  /* 0x0000000b08009986 */ /* 0x0005e4000c101914 */
.L_x_32:
[----:B------:R-:W-:Y:S05]  /*16f0*/  @P2 EXIT ;  /* 0x000000000000294d */ /* 0x000fea0003800000 */
[----:B------:R-:W-:-:S04]  /*1700*/  LEA R7, R7, R0, 0x7 ;  /* 0x0000000007077211 */ /* 0x000fc800078e38ff */
[----:B------:R-:W-:-:S13]  /*1710*/  ISETP.GE.AND P0, PT, R7, UR12, PT ;  /* 0x0000000c07007c0c */ /* 0x000fda000bf06270 */
[----:B------:R-:W-:Y:S05]  /*1720*/  @P0 EXIT ;  /* 0x000000000000094d */ /* 0x000fea0003800000 */
[C---:B------:R-:W-:Y:S01]  /*1730*/  IMAD.WIDE R2, R7.reuse, 0x4, R2 ;  /* 0x0000000407027825 */ /* 0x040fe200078e0202 */
[----:B------:R-:W2:Y:S03]  /*1740*/  LDCU UR4, c[0x0][0x388] ;  /* 0x00007100ff0477ac */ /* 0x000ea60008000800 */
[----:B------:R-:W-:Y:S02]  /*1750*/  IMAD.WIDE R4, R7, 0x4, R4 ;  /* 0x0000000407047825 */ /* 0x000fe400078e0204 */
[----:B------:R-:W2:Y:S04]  /*1760*/  LDG.E R2, desc[UR20][R2.64] ;  /* 0x0000001402027981 */ /* 0x000ea8000c1e1900 */
[----:B------:R-:W2:Y:S01]  /*1770*/  LDG.E R5, desc[UR20][R4.64] ;  /* 0x0000001404057981 */ /* 0x000ea2000c1e1900 */
[----:B------:R-:W-:-:S05]  /*1780*/  MOV R6, 0x4 ;  /* 0x0000000400067802 */ /* 0x000fca0000000f00 */
[----:B------:R-:W-:-:S04]  /*1790*/  IMAD.WIDE R6, R7, R6, UR16 ;  /* 0x0000001007067e25 */ /* 0x000fc8000f8e0206 */
[----:B--23--:R-:W-:-:S05]  /*17a0*/  FFMA R9, R2, UR4, R5 ;  /* 0x0000000402097c23 */ /* 0x00cfca0008000005 */
[----:B------:R-:W-:Y:S01]  /*17b0*/  STG.E desc[UR20][R6.64], R9 ;  /* 0x0000000906007986 */ /* 0x000fe2000c101914 */
[----:B------:R-:W-:Y:S05]  /*17c0*/  EXIT ;  /* 0x000000000000794d */ /* 0x000fea0003800000 */
.L_x_33:
        /* <DEDUP_REMOVED lines=11> */
.L_x_42:


//--------------------- .text._ZN3cub18CUB_300001_SM_10006detail8for_each13static_kernelINS2_12policy_hub_t12policy_500_tElN6thrust24THRUST_300001_SM_1000_NS8cuda_cub6__fill7functorINS7_6detail15normal_iteratorINS7_10device_ptrIfEEEEfEEEEvT0_T1_ --------------------------
	.section	.text._ZN3cub18CUB_300001_SM_10006detail8for_each13static_kernelINS2_12policy_hub_t12policy_500_tElN6thrust24THRUST_300001_SM_1000_NS8cuda_cub6__fill7functorINS7_6detail15normal_iteratorINS7_10device_ptrIfEEEEfEEEEvT0_T1_,"ax",@progbits
	.align	128
        .global         _ZN3cub18CUB_300001_SM_10006detail8for_each13static_kernelINS2_12policy_hub_t12policy_500_tElN6thrust24THRUST_300001_SM_1000_NS8cuda_cub6__fill7functorINS7_6detail15normal_iteratorINS7_10device_ptrIfEEEEfEEEEvT0_T1_
        .type           _ZN3cub18CUB_300001_SM_10006detail8for_each13static_kernelINS2_12policy_hub_t12policy_500_tElN6thrust24THRUST_300001_SM_1000_NS8cuda_cub6__fill7functorINS7_6detail15normal_iteratorINS7_10device_ptrIfEEEEfEEEEvT0_T1_,@function
        .size           _ZN3cub18CUB_300001_SM_10006detail8for_each13static_kernelINS2_12policy_hub_t12policy_500_tElN6thrust24THRUST_300001_SM_1000_NS8cuda_cub6__fill7functorINS7_6detail15normal_iteratorINS7_10device_ptrIfEEEEfEEEEvT0_T1_,(.L_x_43 - _ZN3cub18CUB_300001_SM_10006detail8for_each13static_kernelINS2_12policy_hub_t12policy_500_tElN6thrust24THRUST_300001_SM_1000_NS8cuda_cub6__fill7functorINS7_6detail15normal_iteratorINS7_10device_ptrIfEEEEfEEEEvT0_T1_)
        .other          _ZN3cub18CUB_300001_SM_10006detail8for_each13static_kernelINS2_12policy_hub_t12policy_500_tElN6thrust24THRUST_300001_SM_1000_NS8cuda_cub6__fill7functorINS7_6detail15normal_iteratorINS7_10device_ptrIfEEEEfEEEEvT0_T1_,@"STO_CUDA_ENTRY STV_DEFAULT"
_ZN3cub18CUB_300001_SM_10006detail8for_each13static_kernelINS2_12policy_hub_t12policy_500_tElN6thrust24THRUST_300001_SM_1000_NS8cuda_cub6__fill7functorINS7_6detail15normal_iteratorINS7_10device_ptrIfEEEEfEEEEvT0_T1_:
.text._ZN3cub18CUB_300001_SM_10006detail8for_each13static_kernelINS2_12policy_hub_t12policy_500_tElN6thrust24THRUST_300001_SM_1000_NS8cuda_cub6__fill7functorINS7_6detail15normal_iteratorINS7_10device_ptrIfEEEEfEEEEvT0_T1_:
[----:B------:R-:W-:Y:S08]  /*0000*/  LDC R1, c[0x0][0x37c] ;  /* 0x0000df00ff017b82 */ /* 0x000ff00000000800 */
[----:B------:R-:W0:Y:S01]  /*0010*/  S2UR UR4, SR_CTAID.X ;  /* 0x00000000000479c3 */ /* 0x000e220000002500 */
[----:B------:R-:W1:Y:S01]  /*0020*/  LDCU.64 UR6, c[0x0][0x380] ;  /* 0x00007000ff0677ac */ /* 0x000e620008000a00 */
[----:B------:R-:W2:Y:S01]  /*0030*/  LDCU.64 UR8, c[0x0][0x358] ;  /* 0x00006b00ff0877ac */ /* 0x000ea20008000a00 */
[----:B0-----:R-:W-:-:S04]  /*0040*/  UIMAD.WIDE.U32 UR4, UR4, 0x200, URZ ;  /* 0x00000200040478a5 */ /* 0x001fc8000f8e00ff */
[----:B-1----:R-:W-:-:S04]  /*0050*/  UIADD3 UR6, UP0, UPT, -UR4, UR6, URZ ;  /* 0x0000000604067290 */ /* 0x002fc8000ff1e1ff */
[----:B------:R-:W-:Y:S02]  /*0060*/  UIADD3.X UR7, UPT, UPT, ~UR5, UR7, URZ, UP0, !UPT ;  /* 0x0000000705077290 */ /* 0x000fe400087fe5ff */
[----:B------:R-:W-:-:S04]  /*0070*/  UISETP.GE.U32.AND UP0, UPT, UR6, 0x200, UPT ;  /* 0x000002000600788c */ /* 0x000fc8000bf06070 */
[----:B------:R-:W-:-:S09]  /*0080*/  UISETP.GE.AND.EX UP0, UPT, UR7, URZ, UPT, UP0 ;  /* 0x000000ff0700728c */ /* 0x000fd2000bf06300 */
[----:B--2---:R-:W-:Y:S05]  /*0090*/  BRA.U !UP0, `(.L_x_34) ;  /* 0x0000000108287547 */ /* 0x004fea000b800000 */
[----:B------:R-:W0:Y:S01]  /*00a0*/  S2R R0, SR_TID.X ;  /* 0x0000000000007919 */ /* 0x000e220000002100 */
[----:B------:R-:W1:Y:S01]  /*00b0*/  LDCU.64 UR6, c[0x0][0x388] ;  /* 0x00007100ff0677ac */ /* 0x000e620008000a00 */
[----:B------:R-:W2:Y:S01]  /*00c0*/  LDC R5, c[0x0][0x390] ;  /* 0x0000e400ff057b82 */ /* 0x000ea20000000800 */
[----:B0-----:R-:W-:-:S05]  /*00d0*/  IADD3 R0, P0, PT, R0, UR4, RZ ;  /* 0x0000000400007c10 */ /* 0x001fca000ff1e0ff */
[----:B------:R-:W-:Y:S01]  /*00e0*/  IMAD.X R3, RZ, RZ, UR5, P0 ;  /* 0x00000005ff037e24 */ /* 0x000fe200080e06ff */
[----:B-1----:R-:W-:-:S04]  /*00f0*/  LEA R2, P0, R0, UR6, 0x2 ;  /* 0x0000000600027c11 */ /* 0x002fc8000f8010ff */
[----:B------:R-:W-:-:S05]  /*0100*/  LEA.HI.X R3, R0, UR7, R3, 0x2, P0 ;  /* 0x0000000700037c11 */ /* 0x000fca00080f1403 */
[----:B--2---:R-:W-:Y:S04]  /*0110*/  STG.E desc[UR8][R2.64], R5 ;  /* 0x0000000502007986 */ /* 0x004fe8000c101908 */
[----:B------:R-:W-:Y:S01]  /*0120*/  STG.E desc[UR8][R2.64+0x400], R5 ;  /* 0x0004000502007986 */ /* 0x000fe2000c101908 */
[----:B------:R-:W-:Y:S05]  /*0130*/  EXIT ;  /* 0x000000000000794d */ /* 0x000fea0003800000 */
.L_x_34:
[----:B------:R-:W0:Y:S01]  /*0140*/  S2R R0, SR_TID.X ;  /* 0x0000000000007919 */ /* 0x000e220000002100 */
[----:B------:R-:W-:Y:S01]  /*0150*/  USHF.R.S32.HI UR7, URZ, 0x1f, UR6 ;  /* 0x0000001fff077899 */ /* 0x000fe20008011406 */
[----:B------:R-:W1:Y:S05]  /*0160*/  LDCU.64 UR10, c[0x0][0x388] ;  /* 0x00007100ff0a77ac */ /* 0x000e6a0008000a00 */
[----:B------:R-:W-:Y:S02]  /*0170*/  IMAD.U32 R2, RZ, RZ, UR7 ;  /* 0x00000007ff027e24 */ /* 0x000fe4000f8e00ff */
[----:B------:R-:W-:Y:S01]  /*0180*/  IMAD.U32 R4, RZ, RZ, UR7 ;  /* 0x00000007ff047e24 */ /* 0x000fe2000f8e00ff */
[----:B0-----:R-:W-:-:S04]  /*0190*/  ISETP.LT.U32.AND P0, PT, R0, UR6, PT ;  /* 0x0000000600007c0c */ /* 0x001fc8000bf01070 */
[----:B------:R-:W-:Y:S01]  /*01a0*/  ISETP.GT.AND.EX P0, PT, R2, RZ, PT, P0 ;  /* 0x000000ff0200720c */ /* 0x000fe20003f04300 */
[C---:B------:R-:W-:Y:S01]  /*01b0*/  VIADD R2, R0.reuse, 0x100 ;  /* 0x0000010000027836 */ /* 0x040fe20000000000 */
[----:B------:R-:W-:-:S04]  /*01c0*/  IADD3 R0, P2, PT, R0, UR4, RZ ;  /* 0x0000000400007c10 */ /* 0x000fc8000ff5e0ff */
[----:B------:R-:W-:Y:S01]  /*01d0*/  ISETP.LT.U32.AND P1, PT, R2, UR6, PT ;  /* 0x0000000602007c0c */ /* 0x000fe2000bf21070 */
[----:B------:R-:W-:Y:S01]  /*01e0*/  IMAD.X R3, RZ, RZ, UR5, P2 ;  /* 0x00000005ff037e24 */ /* 0x000fe200090e06ff */
[----:B-1----:R-:W-:Y:S02]  /*01f0*/  LEA R2, P2, R0, UR10, 0x2 ;  /* 0x0000000a00027c11 */ /* 0x002fe4000f8410ff */
[----:B------:R-:W-:Y:S02]  /*0200*/  ISETP.GT.AND.EX P1, PT, R4, RZ, PT, P1 ;  /* 0x000000ff0400720c */ /* 0x000fe40003f24310 */
[----:B------:R-:W-:Y:S01]  /*0210*/  LEA.HI.X R3, R0, UR11, R3, 0x2, P2 ;  /* 0x0000000b00037c11 */ /* 0x000fe200090f1403 */
[----:B------:R-:W0:Y:S04]  /*0220*/  @P0 LDC R5, c[0x0][0x390] ;  /* 0x0000e400ff050b82 */ /* 0x000e280000000800 */
[----:B0-----:R0:W-:Y:S06]  /*0230*/  @P0 STG.E desc[UR8][R2.64], R5 ;  /* 0x0000000502000986 */ /* 0x0011ec000c101908 */
[----:B------:R-:W-:Y:S05]  /*0240*/  @!P1 EXIT ;  /* 0x000000000000994d */ /* 0x000fea0003800000 */
[----:B0-----:R-:W0:Y:S02]  /*0250*/  LDC R5, c[0x0][0x390] ;  /* 0x0000e400ff057b82 */ /* 0x001e240000000800 */
[----:B0-----:R-:W-:Y:S01]  /*0260*/  STG.E desc[UR8][R2.64+0x400], R5 ;  /* 0x0004000502007986 */ /* 0x001fe2000c101908 */
[----:B------:R-:W-:Y:S05]  /*0270*/  EXIT ;  /* 0x000000000000794d */ /* 0x000fea0003800000 */
.L_x_35:
        /* <DEDUP_REMOVED lines=16> */
.L_x_43:


//--------------------- .text._ZN3cub18CUB_300001_SM_10006detail8for_each13static_kernelINS2_12policy_hub_t12policy_500_tEmN6thrust24THRUST_300001_SM_1000_NS8cuda_cub20__uninitialized_fill7functorINS7_10device_ptrIfEEfEEEEvT0_T1_ --------------------------
	.section	.text._ZN3cub18CUB_300001_SM_10006detail8for_each13static_kernelINS2_12policy_hub_t12policy_500_tEmN6thrust24THRUST_300001_SM_1000_NS8cuda_cub20__uninitialized_fill7functorINS7_10device_ptrIfEEfEEEEvT0_T1_,"ax",@progbits
	.align	128
        .global         _ZN3cub18CUB_300001_SM_10006detail8for_each13static_kernelINS2_12policy_hub_t12policy_500_tEmN6thrust24THRUST_300001_SM_1000_NS8cuda_cub20__uninitialized_fill7functorINS7_10device_ptrIfEEfEEEEvT0_T1_
        .type           _ZN3cub18CUB_300001_SM_10006detail8for_each13static_kernelINS2_12policy_hub_t12policy_500_tEmN6thrust24THRUST_300001_SM_1000_NS8cuda_cub20__uninitialized_fill7functorINS7_10device_ptrIfEEfEEEEvT0_T1_,@function
        .size           _ZN3cub18CUB_300001_SM_10006detail8for_each13static_kernelINS2_12policy_hub_t12policy_500_tEmN6thrust24THRUST_300001_SM_1000_NS8cuda_cub20__uninitialized_fill7functorINS7_10device_ptrIfEEfEEEEvT0_T1_,(.L_x_44 - _ZN3cub18CUB_300001_SM_10006detail8for_each13static_kernelINS2_12policy_hub_t12policy_500_tEmN6thrust24THRUST_300001_SM_1000_NS8cuda_cub20__uninitialized_fill7functorINS7_10device_ptrIfEEfEEEEvT0_T1_)
        .other          _ZN3cub18CUB_300001_SM_10006detail8for_each13static_kernelINS2_12policy_hub_t12policy_500_tEmN6thrust24THRUST_300001_SM_1000_NS8cuda_cub20__uninitialized_fill7functorINS7_10device_ptrIfEEfEEEEvT0_T1_,@"STO_CUDA_ENTRY STV_DEFAULT"
_ZN3cub18CUB_300001_SM_10006detail8for_each13static_kernelINS2_12policy_hub_t12policy_500_tEmN6thrust24THRUST_300001_SM_1000_NS8cuda_cub20__uninitialized_fill7functorINS7_10device_ptrIfEEfEEEEvT0_T1_:
.text._ZN3cub18CUB_300001_SM_10006detail8for_each13static_kernelINS2_12policy_hub_t12policy_500_tEmN6thrust24THRUST_300001_SM_1000_NS8cuda_cub20__uninitialized_fill7functorINS7_10device_ptrIfEEfEEEEvT0_T1_:
        /* <DEDUP_REMOVED lines=8> */
[----:B------:R-:W-:-:S09]  /*0080*/  UISETP.GE.U32.AND.EX UP0, UPT, UR7, URZ, UPT, UP0 ;  /* 0x000000ff0700728c */ /* 0x000fd2000bf06100 */
        /* <DEDUP_REMOVED lines=11> */
.L_x_36:
[----:B------:R-:W0:Y:S01]  /*0140*/  S2R R0, SR_TID.X ;  /* 0x0000000000007919 */ /* 0x000e220000002100 */
[----:B------:R-:W-:Y:S01]  /*0150*/  IMAD.U32 R2, RZ, RZ, UR7 ;  /* 0x00000007ff027e24 */ /* 0x000fe2000f8e00ff */
[----:B------:R-:W1:Y:S01]  /*0160*/  LDCU.64 UR10, c[0x0][0x388] ;  /* 0x00007100ff0a77ac */ /* 0x000e620008000a00 */
[----:B------:R-:W-:Y:S01]  /*0170*/  IMAD.U32 R4, RZ, RZ, UR7 ;  /* 0x00000007ff047e24 */ /* 0x000fe2000f8e00ff */
[----:B0-----:R-:W-:-:S04]  /*0180*/  ISETP.LT.U32.AND P0, PT, R0, UR6, PT ;  /* 0x0000000600007c0c */ /* 0x001fc8000bf01070 */
[----:B------:R-:W-:Y:S01]  /*0190*/  ISETP.GT.U32.AND.EX P0, PT, R2, RZ, PT, P0 ;  /* 0x000000ff0200720c */ /* 0x000fe20003f04100 */
[C---:B------:R-:W-:Y:S01]  /*01a0*/  VIADD R2, R0.reuse, 0x100 ;  /* 0x0000010000027836 */ /* 0x040fe20000000000 */
[----:B------:R-:W-:-:S04]  /*01b0*/  IADD3 R0, P2, PT, R0, UR4, RZ ;  /* 0x0000000400007c10 */ /* 0x000fc8000ff5e0ff */
[----:B------:R-:W-:Y:S01]  /*01c0*/  ISETP.LT.U32.AND P1, PT, R2, UR6, PT ;  /* 0x0000000602007c0c */ /* 0x000fe2000bf21070 */
[----:B------:R-:W-:Y:S01]  /*01d0*/  IMAD.X R3, RZ, RZ, UR5, P2 ;  /* 0x00000005ff037e24 */ /* 0x000fe200090e06ff */
[----:B-1----:R-:W-:Y:S02]  /*01e0*/  LEA R2, P2, R0, UR10, 0x2 ;  /* 0x0000000a00027c11 */ /* 0x002fe4000f8410ff */
[----:B------:R-:W-:Y:S02]  /*01f0*/  ISETP.GT.U32.AND.EX P1, PT, R4, RZ, PT, P1 ;  /* 0x000000ff0400720c */ /* 0x000fe40003f24110 */
[----:B------:R-:W-:Y:S01]  /*0200*/  LEA.HI.X R3, R0, UR11, R3, 0x2, P2 ;  /* 0x0000000b00037c11 */ /* 0x000fe200090f1403 */
[----:B------:R-:W0:Y:S04]  /*0210*/  @P0 LDC R5, c[0x0][0x390] ;  /* 0x0000e400ff050b82 */ /* 0x000e280000000800 */
[----:B0-----:R0:W-:Y:S06]  /*0220*/  @P0 STG.E desc[UR8][R2.64], R5 ;  /* 0x0000000502000986 */ /* 0x0011ec000c101908 */
[----:B------:R-:W-:Y:S05]  /*0230*/  @!P1 EXIT ;  /* 0x000000000000994d */ /* 0x000fea0003800000 */
[----:B0-----:R-:W0:Y:S02]  /*0240*/  LDC R5, c[0x0][0x390] ;  /* 0x0000e400ff057b82 */ /* 0x001e240000000800 */
[----:B0-----:R-:W-:Y:S01]  /*0250*/  STG.E desc[UR8][R2.64+0x400], R5 ;  /* 0x0004000502007986 */ /* 0x001fe2000c101908 */
[----:B------:R-:W-:Y:S05]  /*0260*/  EXIT ;  /* 0x000000000000794d */ /* 0x000fea0003800000 */
.L_x_37:
        /* <DEDUP_REMOVED lines=9> */
.L_x_44:


//--------------------- .text._ZN3cub18CUB_300001_SM_10006detail8for_each13static_kernelINS2_12policy_hub_t12policy_500_tEmN6thrust24THRUST_300001_SM_1000_NS8cuda_cub6__fill7functorINS7_6detail15normal_iteratorINS7_10device_ptrIfEEEEfEEEEvT0_T1_ --------------------------
	.section	.text._ZN3cub18CUB_300001_SM_10006detail8for_each13static_kernelINS2_12policy_hub_t12policy_500_tEmN6thrust24THRUST_300001_SM_1000_NS8cuda_cub6__fill7functorINS7_6detail15normal_iteratorINS7_10device_ptrIfEEEEfEEEEvT0_T1_,"ax",@progbits
	.align	128
        .global         _ZN3cub18CUB_300001_SM_10006detail8for_each13static_kernelINS2_12policy_hub_t12policy_500_tEmN6thrust24THRUST_300001_SM_1000_NS8cuda_cub6__fill7functorINS7_6detail15normal_iteratorINS7_10device_ptrIfEEEEfEEEEvT0_T1_
        .type           _ZN3cub18CUB_300001_SM_10006detail8for_each13static_kernelINS2_12policy_hub_t12policy_500_tEmN6thrust24THRUST_300001_SM_1000_NS8cuda_cub6__fill7functorINS7_6detail15normal_iteratorINS7_10device_ptrIfEEEEfEEEEvT0_T1_,@function
        .size           _ZN3cub18CUB_300001_SM_10006detail8for_each13static_kernelINS2_12policy_hub_t12policy_500_tEmN6thrust24THRUST_300001_SM_1000_NS8cuda_cub6__fill7functorINS7_6detail15normal_iteratorINS7_10device_ptrIfEEEEfEEEEvT0_T1_,(.L_x_45 - _ZN3cub18CUB_300001_SM_10006detail8for_each13static_kernelINS2_12policy_hub_t12policy_500_tEmN6thrust24THRUST_300001_SM_1000_NS8cuda_cub6__fill7functorINS7_6detail15normal_iteratorINS7_10device_ptrIfEEEEfEEEEvT0_T1_)
        .other          _ZN3cub18CUB_300001_SM_10006detail8for_each13static_kernelINS2_12policy_hub_t12policy_500_tEmN6thrust24THRUST_300001_SM_1000_NS8cuda_cub6__fill7functorINS7_6detail15normal_iteratorINS7_10device_ptrIfEEEEfEEEEvT0_T1_,@"STO_CUDA_ENTRY STV_DEFAULT"
_ZN3cub18CUB_300001_SM_10006detail8for_each13static_kernelINS2_12policy_hub_t12policy_500_tEmN6thrust24THRUST_300001_SM_1000_NS8cuda_cub6__fill7functorINS7_6detail15normal_iteratorINS7_10device_ptrIfEEEEfEEEEvT0_T1_:
.text._ZN3cub18CUB_300001_SM_10006detail8for_each13static_kernelINS2_12policy_hub_t12policy_500_tEmN6thrust24THRUST_300001_SM_1000_NS8cuda_cub6__fill7functorINS7_6detail15normal_iteratorINS7_10device_ptrIfEEEEfEEEEvT0_T1_:
        /* <DEDUP_REMOVED lines=20> */
.L_x_38:
        /* <DEDUP_REMOVED lines=19> */
.L_x_39:
        /* <DEDUP_REMOVED lines=9> */
.L_x_45:


//--------------------- .text._ZN3cub18CUB_300001_SM_10006detail11EmptyKernelIvEEvv --------------------------
	.section	.text._ZN3cub18CUB_300001_SM_10006detail11EmptyKernelIvEEvv,"ax",@progbits
	.align	128
        .global         _ZN3cub18CUB_300001_SM_10006detail11EmptyKernelIvEEvv
        .type           _ZN3cub18CUB_300001_SM_10006detail11EmptyKernelIvEEvv,@function
        .size           _ZN3cub18CUB_300001_SM_10006detail11EmptyKernelIvEEvv,(.L_x_46 - _ZN3cub18CUB_300001_SM_10006detail11EmptyKernelIvEEvv)
        .other          _ZN3cub18CUB_300001_SM_10006detail11EmptyKernelIvEEvv,@"STO_CUDA_ENTRY STV_DEFAULT"
_ZN3cub18CUB_300001_SM_10006detail11EmptyKernelIvEEvv:
.text._ZN3cub18CUB_300001_SM_10006detail11EmptyKernelIvEEvv:
[----:B------:R-:W-:Y:S01]  /*0000*/  LDC R1, c[0x0][0x37c] ;  /* 0x0000df00ff017b82 */ /* 0x000fe20000000800 */
[----:B------:R-:W-:Y:S05]  /*0010*/  EXIT ;  /* 0x000000000000794d */ /* 0x000fea0003800000 */
.L_x_40:
        /* <DEDUP_REMOVED lines=14> */
.L_x_46:


//--------------------- .nv.shared.reserved.0     --------------------------
	.section	.nv.shared.reserved.0,"aw",@nobits
	.weak		__nv_reservedSMEM_offset_0_alias
	.size		__nv_reservedSMEM_offset_0_alias, 0, 64
	.other		__nv_reservedSMEM_offset_0_alias,@"STO_CUDA_RESERVED_SHARED STV_DEFAULT"
__nv_reservedSMEM_offset_0_alias:
	.zero		0
	.zero		64


//--------------------- .nv.global                --------------------------
	.section	.nv.global,"aw",@nobits
.nv.global:
	.type		_ZN34_INTERNAL_78987b9c_4_k_cu_54babb5d6thrust24THRUST_300001_SM_1000_NS3seqE,@object
	.size		_ZN34_INTERNAL_78987b9c_4_k_cu_54babb5d6thrust24THRUST_300001_SM_1000_NS3seqE,(_ZN34_INTERNAL_78987b9c_4_k_cu_54babb5d4cuda3std3__48in_placeE - _ZN34_INTERNAL_78987b9c_4_k_cu_54babb5d6thrust24THRUST_300001_SM_1000_NS3seqE)
_ZN34_INTERNAL_78987b9c_4_k_cu_54babb5d6thrust24THRUST_300001_SM_1000_NS3seqE:
	.zero		1
	.type		_ZN34_INTERNAL_78987b9c_4_k_cu_54babb5d4cuda3std3__48in_placeE,@object
	.size		_ZN34_INTERNAL_78987b9c_4_k_cu_54babb5d4cuda3std3__48in_placeE,(_ZN34_INTERNAL_78987b9c_4_k_cu_54babb5d4cuda3std6ranges3__45__cpo4sizeE - _ZN34_INTERNAL_78987b9c_4_k_cu_54babb5d4cuda3std3__48in_placeE)
_ZN34_INTERNAL_78987b9c_4_k_cu_54babb5d4cuda3std3__48in_placeE:
	.zero		1
	.type		_ZN34_INTERNAL_78987b9c_4_k_cu_54babb5d4cuda3std6ranges3__45__cpo4sizeE,@object
	.size		_ZN34_INTERNAL_78987b9c_4_k_cu_54babb5d4cuda3std6ranges3__45__cpo4sizeE,(_ZN34_INTERNAL_78987b9c_4_k_cu_54babb5d6thrust24THRUST_300001_SM_1000_NS12placeholders2_3E - _ZN34_INTERNAL_78987b9c_4_k_cu_54babb5d4cuda3std6ranges3__45__cpo4sizeE)
_ZN34_INTERNAL_78987b9c_4_k_cu_54babb5d4cuda3std6ranges3__45__cpo4sizeE:
	.zero		1
	.type		_ZN34_INTERNAL_78987b9c_4_k_cu_54babb5d6thrust24THRUST_300001_SM_1000_NS12placeholders2_3E,@object
	.size		_ZN34_INTERNAL_78987b9c_4_k_cu_54babb5d6thrust24THRUST_300001_SM_1000_NS12placeholders2_3E,(_ZN34_INTERNAL_78987b9c_4_k_cu_54babb5d4cuda3std3__45__cpo6cbeginE - _ZN34_INTERNAL_78987b9c_4_k_cu_54babb5d6thrust24THRUST_300001_SM_1000_NS12placeholders2_3E)
_ZN34_INTERNAL_78987b9c_4_k_cu_54babb5d6thrust24THRUST_300001_SM_1000_NS12placeholders2_3E:
	.zero		1
	.type		_ZN34_INTERNAL_78987b9c_4_k_cu_54babb5d4cuda3std3__45__cpo6cbeginE,@object
	.size		_ZN34_INTERNAL_78987b9c_4_k_cu_54babb5d4cuda3std3__45__cpo6cbeginE,(_ZN34_INTERNAL_78987b9c_4_k_cu_54babb5d4cuda3std6ranges3__45__cpo6cbeginE - _ZN34_INTERNAL_78987b9c_4_k_cu_54babb5d4cuda3std3__45__cpo6cbeginE)
_ZN34_INTERNAL_78987b9c_4_k_cu_54babb5d4cuda3std3__45__cpo6cbeginE:
	.zero		1
	.type		_ZN34_INTERNAL_78987b9c_4_k_cu_54babb5d4cuda3std6ranges3__45__cpo6cbeginE,@object
	.size		_ZN34_INTERNAL_78987b9c_4_k_cu_54babb5d4cuda3std6ranges3__45__cpo6cbeginE,(_ZN34_INTERNAL_78987b9c_4_k_cu_54babb5d6thrust24THRUST_300001_SM_1000_NS12placeholders2_7E - _ZN34_INTERNAL_78987b9c_4_k_cu_54babb5d4cuda3std6ranges3__45__cpo6cbeginE)
_ZN34_INTERNAL_78987b9c_4_k_cu_54babb5d4cuda3std6ranges3__45__cpo6cbeginE:
	.zero		1
	.type		_ZN34_INTERNAL_78987b9c_4_k_cu_54babb5d6thrust24THRUST_300001_SM_1000_NS12placeholders2_7E,@object
	.size		_ZN34_INTERNAL_78987b9c_4_k_cu_54babb5d6thrust24THRUST_300001_SM_1000_NS12placeholders2_7E,(_ZN34_INTERNAL_78987b9c_4_k_cu_54babb5d4cuda3std3__45__cpo7crbeginE - _ZN34_INTERNAL_78987b9c_4_k_cu_54babb5d6thrust24THRUST_300001_SM_1000_NS12placeholders2_7E)
_ZN34_INTERNAL_78987b9c_4_k_cu_54babb5d6thrust24THRUST_300001_SM_1000_NS12placeholders2_7E:
	.zero		1
	.type		_ZN34_INTERNAL_78987b9c_4_k_cu_54babb5d4cuda3std3__45__cpo7crbeginE,@object
	.size		_ZN34_INTERNAL_78987b9c_4_k_cu_54babb5d4cuda3std3__45__cpo7crbeginE,(_ZN34_INTERNAL_78987b9c_4_k_cu_54babb5d4cuda3std6ranges3__45__cpo4nextE - _ZN34_INTERNAL_78987b9c_4_k_cu_54babb5d4cuda3std3__45__cpo7crbeginE)
_ZN34_INTERNAL_78987b9c_4_k_cu_54babb5d4cuda3std3__45__cpo7crbeginE:
	.zero		1
	.type		_ZN34_INTERNAL_78987b9c_4_k_cu_54babb5d4cuda3std6ranges3__45__cpo4nextE,@object
	.size		_ZN34_INTERNAL_78987b9c_4_k_cu_54babb5d4cuda3std6ranges3__45__cpo4nextE,(_ZN34_INTERNAL_78987b9c_4_k_cu_54babb5d4cuda3std6ranges3__45__cpo4swapE - _ZN34_INTERNAL_78987b9c_4_k_cu_54babb5d4cuda3std6ranges3__45__cpo4nextE)
_ZN34_INTERNAL_78987b9c_4_k_cu_54babb5d4cuda3std6ranges3__45__cpo4nextE:
	.zero		1
	.type		_ZN34_INTERNAL_78987b9c_4_k_cu_54babb5d4cuda3std6ranges3__45__cpo4swapE,@object
	.size		_ZN34_INTERNAL_78987b9c_4_k_cu_54babb5d4cuda3std6ranges3__45__cpo4swapE,(_ZN34_INTERNAL_78987b9c_4_k_cu_54babb5d6thrust24THRUST_300001_SM_1000_NS8cuda_cub10par_nosyncE - _ZN34_INTERNAL_78987b9c_4_k_cu_54babb5d4cuda3std6ranges3__45__cpo4swapE)
_ZN34_INTERNAL_78987b9c_4_k_cu_54babb5d4cuda3std6ranges3__45__cpo4swapE:
	.zero		1
	.type		_ZN34_INTERNAL_78987b9c_4_k_cu_54babb5d6thrust24THRUST_300001_SM_1000_NS8cuda_cub10par_nosyncE,@object
	.size		_ZN34_INTERNAL_78987b9c_4_k_cu_54babb5d6thrust24THRUST_300001_SM_1000_NS8cuda_cub10par_nosyncE,(_ZN34_INTERNAL_78987b9c_4_k_cu_54babb5d6thrust24THRUST_300001_SM_1000_NS12placeholders2_9E - _ZN34_INTERNAL_78987b9c_4_k_cu_54babb5d6thrust24THRUST_300001_SM_1000_NS8cuda_cub10par_nosyncE)
_ZN34_INTERNAL_78987b9c_4_k_cu_54babb5d6thrust24THRUST_300001_SM_1000_NS8cuda_cub10par_nosyncE:
	.zero		1
	.type		_ZN34_INTERNAL_78987b9c_4_k_cu_54babb5d6thrust24THRUST_300001_SM_1000_NS12placeholders2_9E,@object
	.size		_ZN34_INTERNAL_78987b9c_4_k_cu_54babb5d6thrust24THRUST_300001_SM_1000_NS12placeholders2_9E,(_ZN34_INTERNAL_78987b9c_4_k_cu_54babb5d4cuda3std3__436_GLOBAL__N__78987b9c_4_k_cu_54babb5d6ignoreE - _ZN34_INTERNAL_78987b9c_4_k_cu_54babb5d6thrust24THRUST_300001_SM_1000_NS12placeholders2_9E)
_ZN34_INTERNAL_78987b9c_4_k_cu_54babb5d6thrust24THRUST_300001_SM_1000_NS12placeholders2_9E:
	.zero		1
	.type		_ZN34_INTERNAL_78987b9c_4_k_cu_54babb5d4cuda3std3__436_GLOBAL__N__78987b9c_4_k_cu_54babb5d6ignoreE,@object
	.size		_ZN34_INTERNAL_78987b9c_4_k_cu_54babb5d4cuda3std3__436_GLOBAL__N__78987b9c_4_k_cu_54babb5d6ignoreE,(_ZN34_INTERNAL_78987b9c_4_k_cu_54babb5d4cuda3std6ranges3__45__cpo4dataE - _ZN34_INTERNAL_78987b9c_4_k_cu_54babb5d4cuda3std3__436_GLOBAL__N__78987b9c_4_k_cu_54babb5d6ignoreE)
_ZN34_INTERNAL_78987b9c_4_k_cu_54babb5d4cuda3std3__436_GLOBAL__N__78987b9c_4_k_cu_54babb5d6ignoreE:
	.zero		1
	.type		_ZN34_INTERNAL_78987b9c_4_k_cu_54babb5d4cuda3std6ranges3__45__cpo4dataE,@object
	.size		_ZN34_INTERNAL_78987b9c_4_k_cu_54babb5d4cuda3std6ranges3__45__cpo4dataE,(_ZN34_INTERNAL_78987b9c_4_k_cu_54babb5d6thrust24THRUST_300001_SM_1000_NS12placeholders2_1E - _ZN34_INTERNAL_78987b9c_4_k_cu_54babb5d4cuda3std6ranges3__45__cpo4dataE)
_ZN34_INTERNAL_78987b9c_4_k_cu_54babb5d4cuda3std6ranges3__45__cpo4dataE:
	.zero		1
	.type		_ZN34_INTERNAL_78987b9c_4_k_cu_54babb5d6thrust24THRUST_300001_SM_1000_NS12placeholders2_1E,@object
	.size		_ZN34_INTERNAL_78987b9c_4_k_cu_54babb5d6thrust24THRUST_300001_SM_1000_NS12placeholders2_1E,(_ZN34_INTERNAL_78987b9c_4_k_cu_54babb5d4cuda3std3__45__cpo5beginE - _ZN34_INTERNAL_78987b9c_4_k_cu_54babb5d6thrust24THRUST_300001_SM_1000_NS12placeholders2_1E)
_ZN34_INTERNAL_78987b9c_4_k_cu_54babb5d6thrust24THRUST_300001_SM_1000_NS12placeholders2_1E:
	.zero		1
	.type		_ZN34_INTERNAL_78987b9c_4_k_cu_54babb5d4cuda3std3__45__cpo5beginE,@object
	.size		_ZN34_INTERNAL_78987b9c_4_k_cu_54babb5d4cuda3std3__45__cpo5beginE,(_ZN34_INTERNAL_78987b9c_4_k_cu_54babb5d4cuda3std6ranges3__45__cpo5beginE - _ZN34_INTERNAL_78987b9c_4_k_cu_54babb5d4cuda3std3__45__cpo5beginE)
_ZN34_INTERNAL_78987b9c_4_k_cu_54babb5d4cuda3std3__45__cpo5beginE:
	.zero		1
	.type		_ZN34_INTERNAL_78987b9c_4_k_cu_54babb5d4cuda3std6ranges3__45__cpo5beginE,@object
	.size		_ZN34_INTERNAL_78987b9c_4_k_cu_54babb5d4cuda3std6ranges3__45__cpo5beginE,(_ZN34_INTERNAL_78987b9c_4_k_cu_54babb5d6thrust24THRUST_300001_SM_1000_NS12placeholders2_5E - _ZN34_INTERNAL_78987b9c_4_k_cu_54babb5d4cuda3std6ranges3__45__cpo5beginE)
_ZN34_INTERNAL_78987b9c_4_k_cu_54babb5d4cuda3std6ranges3__45__cpo5beginE:
	.zero		1
	.type		_ZN34_INTERNAL_78987b9c_4_k_cu_54babb5d6thrust24THRUST_300001_SM_1000_NS12placeholders2_5E,@object
	.size		_ZN34_INTERNAL_78987b9c_4_k_cu_54babb5d6thrust24THRUST_300001_SM_1000_NS12placeholders2_5E,(_ZN34_INTERNAL_78987b9c_4_k_cu_54babb5d4cuda3std3__45__cpo6rbeginE - _ZN34_INTERNAL_78987b9c_4_k_cu_54babb5d6thrust24THRUST_300001_SM_1000_NS12placeholders2_5E)
_ZN34_INTERNAL_78987b9c_4_k_cu_54babb5d6thrust24THRUST_300001_SM_1000_NS12placeholders2_5E:
	.zero		1
	.type		_ZN34_INTERNAL_78987b9c_4_k_cu_54babb5d4cuda3std3__45__cpo6rbeginE,@object
	.size		_ZN34_INTERNAL_78987b9c_4_k_cu_54babb5d4cuda3std3__45__cpo6rbeginE,(_ZN34_INTERNAL_78987b9c_4_k_cu_54babb5d4cuda3std6ranges3__45__cpo7advanceE - _ZN34_INTERNAL_78987b9c_4_k_cu_54babb5d4cuda3std3__45__cpo6rbeginE)
_ZN34_INTERNAL_78987b9c_4_k_cu_54babb5d4cuda3std3__45__cpo6rbeginE:
	.zero		1
	.type		_ZN34_INTERNAL_78987b9c_4_k_cu_54babb5d4cuda3std6ranges3__45__cpo7advanceE,@object
	.size		_ZN34_INTERNAL_78987b9c_4_k_cu_54babb5d4cuda3std6ranges3__45__cpo7advanceE,(_ZN34_INTERNAL_78987b9c_4_k_cu_54babb5d4cuda3std3__47nulloptE - _ZN34_INTERNAL_78987b9c_4_k_cu_54babb5d4cuda3std6ranges3__45__cpo7advanceE)
_ZN34_INTERNAL_78987b9c_4_k_cu_54babb5d4cuda3std6ranges3__45__cpo7advanceE:
	.zero		1
	.type		_ZN34_INTERNAL_78987b9c_4_k_cu_54babb5d4cuda3std3__47nulloptE,@object
	.size		_ZN34_INTERNAL_78987b9c_4_k_cu_54babb5d4cuda3std3__47nulloptE,(_ZN34_INTERNAL_78987b9c_4_k_cu_54babb5d4cuda3std6ranges3__45__cpo8distanceE - _ZN34_INTERNAL_78987b9c_4_k_cu_54babb5d4cuda3std3__47nulloptE)
_ZN34_INTERNAL_78987b9c_4_k_cu_54babb5d4cuda3std3__47nulloptE:
	.zero		1
	.type		_ZN34_INTERNAL_78987b9c_4_k_cu_54babb5d4cuda3std6ranges3__45__cpo8distanceE,@object
	.size		_ZN34_INTERNAL_78987b9c_4_k_cu_54babb5d4cuda3std6ranges3__45__cpo8distanceE,(_ZN34_INTERNAL_78987b9c_4_k_cu_54babb5d6thrust24THRUST_300001_SM_1000_NS12placeholders3_10E - _ZN34_INTERNAL_78987b9c_4_k_cu_54babb5d4cuda3std6ranges3__45__cpo8distanceE)
_ZN34_INTERNAL_78987b9c_4_k_cu_54babb5d4cuda3std6ranges3__45__cpo8distanceE:
	.zero		1
	.type		_ZN34_INTERNAL_78987b9c_4_k_cu_54babb5d6thrust24THRUST_300001_SM_1000_NS12placeholders3_10E,@object
	.size		_ZN34_INTERNAL_78987b9c_4_k_cu_54babb5d6thrust24THRUST_300001_SM_1000_NS12placeholders3_10E,(_ZN34_INTERNAL_78987b9c_4_k_cu_54babb5d4cuda3std3__419piecewise_constructE - _ZN34_INTERNAL_78987b9c_4_k_cu_54babb5d6thrust24THRUST_300001_SM_1000_NS12placeholders3_10E)
_ZN34_INTERNAL_78987b9c_4_k_cu_54babb5d6thrust24THRUST_300001_SM_1000_NS12placeholders3_10E:
	.zero		1
	.type		_ZN34_INTERNAL_78987b9c_4_k_cu_54babb5d4cuda3std3__419piecewise_constructE,@object
	.size		_ZN34_INTERNAL_78987b9c_4_k_cu_54babb5d4cuda3std3__419piecewise_constructE,(_ZN34_INTERNAL_78987b9c_4_k_cu_54babb5d4cuda3std6ranges3__45__cpo5cdataE - _ZN34_INTERNAL_78987b9c_4_k_cu_54babb5d4cuda3std3__419piecewise_constructE)
_ZN34_INTERNAL_78987b9c_4_k_cu_54babb5d4cuda3std3__419piecewise_constructE:
	.zero		1
	.type		_ZN34_INTERNAL_78987b9c_4_k_cu_54babb5d4cuda3std6ranges3__45__cpo5cdataE,@object
	.size		_ZN34_INTERNAL_78987b9c_4_k_cu_54babb5d4cuda3std6ranges3__45__cpo5cdataE,(_ZN34_INTERNAL_78987b9c_4_k_cu_54babb5d6thrust24THRUST_300001_SM_1000_NS12placeholders2_2E - _ZN34_INTERNAL_78987b9c_4_k_cu_54babb5d4cuda3std6ranges3__45__cpo5cdataE)
_ZN34_INTERNAL_78987b9c_4_k_cu_54babb5d4cuda3std6ranges3__45__cpo5cdataE:
	.zero		1
	.type		_ZN34_INTERNAL_78987b9c_4_k_cu_54babb5d6thrust24THRUST_300001_SM_1000_NS12placeholders2_2E,@object
	.size		_ZN34_INTERNAL_78987b9c_4_k_cu_54babb5d6thrust24THRUST_300001_SM_1000_NS12placeholders2_2E,(_ZN34_INTERNAL_78987b9c_4_k_cu_54babb5d4cuda3std3__45__cpo3endE - _ZN34_INTERNAL_78987b9c_4_k_cu_54babb5d6thrust24THRUST_300001_SM_1000_NS12placeholders2_2E)
_ZN34_INTERNAL_78987b9c_4_k_cu_54babb5d6thrust24THRUST_300001_SM_1000_NS12placeholders2_2E:
	.zero		1
	.type		_ZN34_INTERNAL_78987b9c_4_k_cu_54babb5d4cuda3std3__45__cpo3endE,@object
	.size		_ZN34_INTERNAL_78987b9c_4_k_cu_54babb5d4cuda3std3__45__cpo3endE,(_ZN34_INTERNAL_78987b9c_4_k_cu_54babb5d4cuda3std6ranges3__45__cpo3endE - _ZN34_INTERNAL_78987b9c_4_k_cu_54babb5d4cuda3std3__45__cpo3endE)
_ZN34_INTERNAL_78987b9c_4_k_cu_54babb5d4cuda3std3__45__cpo3endE:
	.zero		1
	.type		_ZN34_INTERNAL_78987b9c_4_k_cu_54babb5d4cuda3std6ranges3__45__cpo3endE,@object
	.size		_ZN34_INTERNAL_78987b9c_4_k_cu_54babb5d4cuda3std6ranges3__45__cpo3endE,(_ZN34_INTERNAL_78987b9c_4_k_cu_54babb5d6thrust24THRUST_300001_SM_1000_NS12placeholders2_6E - _ZN34_INTERNAL_78987b9c_4_k_cu_54babb5d4cuda3std6ranges3__45__cpo3endE)
_ZN34_INTERNAL_78987b9c_4_k_cu_54babb5d4cuda3std6ranges3__45__cpo3endE:
	.zero		1
	.type		_ZN34_INTERNAL_78987b9c_4_k_cu_54babb5d6thrust24THRUST_300001_SM_1000_NS12placeholders2_6E,@object
	.size		_ZN34_INTERNAL_78987b9c_4_k_cu_54babb5d6thrust24THRUST_300001_SM_1000_NS12placeholders2_6E,(_ZN34_INTERNAL_78987b9c_4_k_cu_54babb5d4cuda3std3__45__cpo4rendE - _ZN34_INTERNAL_78987b9c_4_k_cu_54babb5d6thrust24THRUST_300001_SM_1000_NS12placeholders2_6E)
_ZN34_INTERNAL_78987b9c_4_k_cu_54babb5d6thrust24THRUST_300001_SM_1000_NS12placeholders2_6E:
	.zero		1
	.type		_ZN34_INTERNAL_78987b9c_4_k_cu_54babb5d4cuda3std3__45__cpo4rendE,@object
	.size		_ZN34_INTERNAL_78987b9c_4_k_cu_54babb5d4cuda3std3__45__cpo4rendE,(_ZN34_INTERNAL_78987b9c_4_k_cu_54babb5d4cuda3std6ranges3__45__cpo9iter_swapE - _ZN34_INTERNAL_78987b9c_4_k_cu_54babb5d4cuda3std3__45__cpo4rendE)
_ZN34_INTERNAL_78987b9c_4_k_cu_54babb5d4cuda3std3__45__cpo4rendE:
	.zero		1
	.type		_ZN34_INTERNAL_78987b9c_4_k_cu_54babb5d4cuda3std6ranges3__45__cpo9iter_swapE,@object
	.size		_ZN34_INTERNAL_78987b9c_4_k_cu_54babb5d4cuda3std6ranges3__45__cpo9iter_swapE,(_ZN34_INTERNAL_78987b9c_4_k_cu_54babb5d4cuda3std3__48unexpectE - _ZN34_INTERNAL_78987b9c_4_k_cu_54babb5d4cuda3std6ranges3__45__cpo9iter_swapE)
_ZN34_INTERNAL_78987b9c_4_k_cu_54babb5d4cuda3std6ranges3__45__cpo9iter_swapE:
	.zero		1
	.type		_ZN34_INTERNAL_78987b9c_4_k_cu_54babb5d4cuda3std3__48unexpectE,@object
	.size		_ZN34_INTERNAL_78987b9c_4_k_cu_54babb5d4cuda3std3__48unexpectE,(_ZN34_INTERNAL_78987b9c_4_k_cu_54babb5d6thrust24THRUST_300001_SM_1000_NS8cuda_cub3parE - _ZN34_INTERNAL_78987b9c_4_k_cu_54babb5d4cuda3std3__48unexpectE)
_ZN34_INTERNAL_78987b9c_4_k_cu_54babb5d4cuda3std3__48unexpectE:
	.zero		1
	.type		_ZN34_INTERNAL_78987b9c_4_k_cu_54babb5d6thrust24THRUST_300001_SM_1000_NS8cuda_cub3parE,@object
	.size		_ZN34_INTERNAL_78987b9c_4_k_cu_54babb5d6thrust24THRUST_300001_SM_1000_NS8cuda_cub3parE,(_ZN34_INTERNAL_78987b9c_4_k_cu_54babb5d6thrust24THRUST_300001_SM_1000_NS12placeholders2_4E - _ZN34_INTERNAL_78987b9c_4_k_cu_54babb5d6thrust24THRUST_300001_SM_1000_NS8cuda_cub3parE)
_ZN34_INTERNAL_78987b9c_4_k_cu_54babb5d6thrust24THRUST_300001_SM_1000_NS8cuda_cub3parE:
	.zero		1
	.type		_ZN34_INTERNAL_78987b9c_4_k_cu_54babb5d6thrust24THRUST_300001_SM_1000_NS12placeholders2_4E,@object
	.size		_ZN34_INTERNAL_78987b9c_4_k_cu_54babb5d6thrust24THRUST_300001_SM_1000_NS12placeholders2_4E,(_ZN34_INTERNAL_78987b9c_4_k_cu_54babb5d4cuda3std3__45__cpo4cendE - _ZN34_INTERNAL_78987b9c_4_k_cu_54babb5d6thrust24THRUST_300001_SM_1000_NS12placeholders2_4E)
_ZN34_INTERNAL_78987b9c_4_k_cu_54babb5d6thrust24THRUST_300001_SM_1000_NS12placeholders2_4E:
	.zero		1
	.type		_ZN34_INTERNAL_78987b9c_4_k_cu_54babb5d4cuda3std3__45__cpo4cendE,@object
	.size		_ZN34_INTERNAL_78987b9c_4_k_cu_54babb5d4cuda3std3__45__cpo4cendE,(_ZN34_INTERNAL_78987b9c_4_k_cu_54babb5d4cuda3std6ranges3__45__cpo4cendE - _ZN34_INTERNAL_78987b9c_4_k_cu_54babb5d4cuda3std3__45__cpo4cendE)
_ZN34_INTERNAL_78987b9c_4_k_cu_54babb5d4cuda3std3__45__cpo4cendE:
	.zero		1
	.type		_ZN34_INTERNAL_78987b9c_4_k_cu_54babb5d4cuda3std6ranges3__45__cpo4cendE,@object
	.size		_ZN34_INTERNAL_78987b9c_4_k_cu_54babb5d4cuda3std6ranges3__45__cpo4cendE,(_ZN34_INTERNAL_78987b9c_4_k_cu_54babb5d4cuda3std3__420unreachable_sentinelE - _ZN34_INTERNAL_78987b9c_4_k_cu_54babb5d4cuda3std6ranges3__45__cpo4cendE)
_ZN34_INTERNAL_78987b9c_4_k_cu_54babb5d4cuda3std6ranges3__45__cpo4cendE:
	.zero		1
	.type		_ZN34_INTERNAL_78987b9c_4_k_cu_54babb5d4cuda3std3__420unreachable_sentinelE,@object
	.size		_ZN34_INTERNAL_78987b9c_4_k_cu_54babb5d4cuda3std3__420unreachable_sentinelE,(_ZN34_INTERNAL_78987b9c_4_k_cu_54babb5d4cuda3std6ranges3__45__cpo5ssizeE - _ZN34_INTERNAL_78987b9c_4_k_cu_54babb5d4cuda3std3__420unreachable_sentinelE)
_ZN34_INTERNAL_78987b9c_4_k_cu_54babb5d4cuda3std3__420unreachable_sentinelE:
	.zero		1
	.type		_ZN34_INTERNAL_78987b9c_4_k_cu_54babb5d4cuda3std6ranges3__45__cpo5ssizeE,@object
	.size		_ZN34_INTERNAL_78987b9c_4_k_cu_54babb5d4cuda3std6ranges3__45__cpo5ssizeE,(_ZN34_INTERNAL_78987b9c_4_k_cu_54babb5d6thrust24THRUST_300001_SM_1000_NS12placeholders2_8E - _ZN34_INTERNAL_78987b9c_4_k_cu_54babb5d4cuda3std6ranges3__45__cpo5ssizeE)
_ZN34_INTERNAL_78987b9c_4_k_cu_54babb5d4cuda3std6ranges3__45__cpo5ssizeE:
	.zero		1
	.type		_ZN34_INTERNAL_78987b9c_4_k_cu_54babb5d6thrust24THRUST_300001_SM_1000_NS12placeholders2_8E,@object
	.size		_ZN34_INTERNAL_78987b9c_4_k_cu_54babb5d6thrust24THRUST_300001_SM_1000_NS12placeholders2_8E,(_ZN34_INTERNAL_78987b9c_4_k_cu_54babb5d4cuda3std3__45__cpo5crendE - _ZN34_INTERNAL_78987b9c_4_k_cu_54babb5d6thrust24THRUST_300001_SM_1000_NS12placeholders2_8E)
_ZN34_INTERNAL_78987b9c_4_k_cu_54babb5d6thrust24THRUST_300001_SM_1000_NS12placeholders2_8E:
	.zero		1
	.type		_ZN34_INTERNAL_78987b9c_4_k_cu_54babb5d4cuda3std3__45__cpo5crendE,@object
	.size		_ZN34_INTERNAL_78987b9c_4_k_cu_54babb5d4cuda3std3__45__cpo5crendE,(_ZN34_INTERNAL_78987b9c_4_k_cu_54babb5d4cuda3std6ranges3__45__cpo4prevE - _ZN34_INTERNAL_78987b9c_4_k_cu_54babb5d4cuda3std3__45__cpo5crendE)
_ZN34_INTERNAL_78987b9c_4_k_cu_54babb5d4cuda3std3__45__cpo5crendE:
	.zero		1
	.type		_ZN34_INTERNAL_78987b9c_4_k_cu_54babb5d4cuda3std6ranges3__45__cpo4prevE,@object
	.size		_ZN34_INTERNAL_78987b9c_4_k_cu_54babb5d4cuda3std6ranges3__45__cpo4prevE,(_ZN34_INTERNAL_78987b9c_4_k_cu_54babb5d4cuda3std6ranges3__45__cpo9iter_moveE - _ZN34_INTERNAL_78987b9c_4_k_cu_54babb5d4cuda3std6ranges3__45__cpo4prevE)
_ZN34_INTERNAL_78987b9c_4_k_cu_54babb5d4cuda3std6ranges3__45__cpo4prevE:
	.zero		1
	.type		_ZN34_INTERNAL_78987b9c_4_k_cu_54babb5d4cuda3std6ranges3__45__cpo9iter_moveE,@object
	.size		_ZN34_INTERNAL_78987b9c_4_k_cu_54babb5d4cuda3std6ranges3__45__cpo9iter_moveE,(_ZN34_INTERNAL_78987b9c_4_k_cu_54babb5d6thrust24THRUST_300001_SM_1000_NS6system6detail10sequential3seqE - _ZN34_INTERNAL_78987b9c_4_k_cu_54babb5d4cuda3std6ranges3__45__cpo9iter_moveE)
_ZN34_INTERNAL_78987b9c_4_k_cu_54babb5d4cuda3std6ranges3__45__cpo9iter_moveE:
	.zero		1
	.type		_ZN34_INTERNAL_78987b9c_4_k_cu_54babb5d6thrust24THRUST_300001_SM_1000_NS6system6detail10sequential3seqE,@object
	.size		_ZN34_INTERNAL_78987b9c_4_k_cu_54babb5d6thrust24THRUST_300001_SM_1000_NS6system6detail10sequential3seqE,(.L_31 - _ZN34_INTERNAL_78987b9c_4_k_cu_54babb5d6thrust24THRUST_300001_SM_1000_NS6system6detail10sequential3seqE)
_ZN34_INTERNAL_78987b9c_4_k_cu_54babb5d6thrust24THRUST_300001_SM_1000_NS6system6detail10sequential3seqE:
	.zero		1
.L_31:


//--------------------- .nv.constant0._ZN3cub18CUB_300001_SM_10006detail9transform16transform_kernelINS2_10policy_hubILb1EN4cuda3std3__45tupleIJN6thrust24THRUST_300001_SM_1000_NS6detail15normal_iteratorINSA_10device_ptrIfEEEESF_EEEE10policy1000El10saxpy_funcSF_JPfSK_EEEvT0_iT1_T2_DpNS2_10kernel_argIT3_EE --------------------------
	.section	.nv.constant0._ZN3cub18CUB_300001_SM_10006detail9transform16transform_kernelINS2_10policy_hubILb1EN4cuda3std3__45tupleIJN6thrust24THRUST_300001_SM_1000_NS6detail15normal_iteratorINSA_10device_ptrIfEEEESF_EEEE10policy1000El10saxpy_funcSF_JPfSK_EEEvT0_iT1_T2_DpNS2_10kernel_argIT3_EE,"a",@progbits
	.sectionflags	@""
	.align	4
.nv.constant0._ZN3cub18CUB_300001_SM_10006detail9transform16transform_kernelINS2_10policy_hubILb1EN4cuda3std3__45tupleIJN6thrust24THRUST_300001_SM_1000_NS6detail15normal_iteratorINSA_10device_ptrIfEEEESF_EEEE10policy1000El10saxpy_funcSF_JPfSK_EEEvT0_iT1_T2_DpNS2_10kernel_argIT3_EE:
	.zero		952


//--------------------- .nv.constant0._ZN3cub18CUB_300001_SM_10006detail9transform16transform_kernelINS2_10policy_hubILb1EN4cuda3std3__45tupleIJN6thrust24THRUST_300001_SM_1000_NS6detail15normal_iteratorINSA_10device_ptrIfEEEESF_EEEE10policy1000Ei10saxpy_funcSF_JPfSK_EEEvT0_iT1_T2_DpNS2_10kernel_argIT3_EE --------------------------
	.section	.nv.constant0._ZN3cub18CUB_300001_SM_10006detail9transform16transform_kernelINS2_10policy_hubILb1EN4cuda3std3__45tupleIJN6thrust24THRUST_300001_SM_1000_NS6detail15normal_iteratorINSA_10device_ptrIfEEEESF_EEEE10policy1000Ei10saxpy_funcSF_JPfSK_EEEvT0_iT1_T2_DpNS2_10kernel_argIT3_EE,"a",@progbits
	.sectionflags	@""
	.align	4
.nv.constant0._ZN3cub18CUB_300001_SM_10006detail9transform16transform_kernelINS2_10policy_hubILb1EN4cuda3std3__45tupleIJN6thrust24THRUST_300001_SM_1000_NS6detail15normal_iteratorINSA_10device_ptrIfEEEESF_EEEE10policy1000Ei10saxpy_funcSF_JPfSK_EEEvT0_iT1_T2_DpNS2_10kernel_argIT3_EE:
	.zero		952


//--------------------- .nv.constant0._ZN3cub18CUB_300001_SM_10006detail8for_each13static_kernelINS2_12policy_hub_t12policy_500_tElN6thrust24THRUST_300001_SM_1000_NS8cuda_cub6__fill7functorINS7_6detail15normal_iteratorINS7_10device_ptrIfEEEEfEEEEvT0_T1_ --------------------------
	.section	.nv.constant0._ZN3cub18CUB_300001_SM_10006detail8for_each13static_kernelINS2_12policy_hub_t12policy_500_tElN6thrust24THRUST_300001_SM_1000_NS8cuda_cub6__fill7functorINS7_6detail15normal_iteratorINS7_10device_ptrIfEEEEfEEEEvT0_T1_,"a",@progbits
	.sectionflags	@""
	.align	4
.nv.constant0._ZN3cub18CUB_300001_SM_10006detail8for_each13static_kernelINS2_12policy_hub_t12policy_500_tElN6thrust24THRUST_300001_SM_1000_NS8cuda_cub6__fill7functorINS7_6detail15normal_iteratorINS7_10device_ptrIfEEEEfEEEEvT0_T1_:
	.zero		920


//--------------------- .nv.constant0._ZN3cub18CUB_300001_SM_10006detail8for_each13static_kernelINS2_12policy_hub_t12policy_500_tEmN6thrust24THRUST_300001_SM_1000_NS8cuda_cub20__uninitialized_fill7functorINS7_10device_ptrIfEEfEEEEvT0_T1_ --------------------------
	.section	.nv.constant0._ZN3cub18CUB_300001_SM_10006detail8for_each13static_kernelINS2_12policy_hub_t12policy_500_tEmN6thrust24THRUST_300001_SM_1000_NS8cuda_cub20__uninitialized_fill7functorINS7_10device_ptrIfEEfEEEEvT0_T1_,"a",@progbits
	.sectionflags	@""
	.align	4
.nv.constant0._ZN3cub18CUB_300001_SM_10006detail8for_each13static_kernelINS2_12policy_hub_t12policy_500_tEmN6thrust24THRUST_300001_SM_1000_NS8cuda_cub20__uninitialized_fill7functorINS7_10device_ptrIfEEfEEEEvT0_T1_:
	.zero		920


//--------------------- .nv.constant0._ZN3cub18CUB_300001_SM_10006detail8for_each13static_kernelINS2_12policy_hub_t12policy_500_tEmN6thrust24THRUST_300001_SM_1000_NS8cuda_cub6__fill7functorINS7_6detail15normal_iteratorINS7_10device_ptrIfEEEEfEEEEvT0_T1_ --------------------------
	.section	.nv.constant0._ZN3cub18CUB_300001_SM_10006detail8for_each13static_kernelINS2_12policy_hub_t12policy_500_tEmN6thrust24THRUST_300001_SM_1000_NS8cuda_cub6__fill7functorINS7_6detail15normal_iteratorINS7_10device_ptrIfEEEEfEEEEvT0_T1_,"a",@progbits
	.sectionflags	@""
	.align	4
.nv.constant0._ZN3cub18CUB_300001_SM_10006detail8for_each13static_kernelINS2_12policy_hub_t12policy_500_tEmN6thrust24THRUST_300001_SM_1000_NS8cuda_cub6__fill7functorINS7_6detail15normal_iteratorINS7_10device_ptrIfEEEEfEEEEvT0_T1_:
	.zero		920


//--------------------- .nv.constant0._ZN3cub18CUB_300001_SM_10006detail11EmptyKernelIvEEvv --------------------------
	.section	.nv.constant0._ZN3cub18CUB_300001_SM_10006detail11EmptyKernelIvEEvv,"a",@progbits
	.sectionflags	@""
	.align	4
.nv.constant0._ZN3cub18CUB_300001_SM_10006detail11EmptyKernelIvEEvv:
	.zero		896


//--------------------- SYMBOLS --------------------------

	.type		.nv.reservedSmem.offset0,@object
	.size		.nv.reservedSmem.offset0,0x4
